	.target	sm_90a

	.elftype	@"ET_EXEC"


//--------------------- .note.nv.tkinfo           --------------------------
	.section	.note.nv.tkinfo,"",@"SHT_NOTE"
	.sectionflags	@"SHF_NOTE_NV_TKINFO"
	.tkinfo
        /*0018*/ 	.word	0x00000002
        /*0030*/ 	.string	""
        /*0030*/ 	.string	"ptxas"
        /*0030*/ 	.string	"Cuda compilation tools, release 13.0, V13.0.88"
        /*0030*/ 	.string	"Build cuda_13.0.r13.0/compiler.36424714_0"
        /*0030*/ 	.string	"-arch sm_90a -m 64 "



//--------------------- .note.nv.cuinfo           --------------------------
	.section	.note.nv.cuinfo,"",@"SHT_NOTE"
	.sectionflags	@"SHF_NOTE_NV_CUINFO"
        /*0018*/ 	.short	0x0002
        /*001a*/ 	.short	0x005a
        /*001c*/ 	.short	0x0082
	.zero		2


//--------------------- .nv.info                  --------------------------
	.section	.nv.info,"",@"SHT_CUDA_INFO"
	.align	4


	//----- nvinfo : EIATTR_REGCOUNT
	.align		4
        /*0000*/ 	.byte	0x04, 0x2f
        /*0002*/ 	.short	(.L_24 - .L_23)
	.align		4
.L_23:
        /*0004*/ 	.word	index@(_ZN7cutlass13device_kernelINS_4gemm6kernel13GemmUniversalIN4cute5tupleIJiiiEEENS1_10collective13CollectiveMmaINS1_34MainloopSm90TmaGmmaWarpSpecializedILi7ENS5_IJNS4_1CILi4EEENSA_ILi2EEENSA_ILi1EEEEEENS1_35KernelTmaWarpSpecializedCooperativeEEENS5_IJNSA_ILi128EEESH_NSA_ILi32EEEEEEfNS5_IJlSD_lEEEfSK_NS4_8TiledMMAINS4_8MMA_AtomIJNS4_4SM904GMMA30MMA_64x128x8_F32TF32TF32_SS_TNILNSO_7ScaleInE1ELSQ_1EEEEEENS4_6LayoutINS5_IJSC_SD_SD_EEENS5_IJSD_NSA_ILi0EEESV_EEEEENS5_IJNS4_10UnderscoreESY_SY_EEEEENS4_23SM90_TMA_LOAD_MULTICASTENS4_14ComposedLayoutINS4_7SwizzleILi3ELi4ELi3EEENS4_18smem_ptr_flag_bitsILi32EEENST_INS5_IJNSA_ILi8EEESI_EEENS5_IJSI_SD_EEEEEEEvNS4_8identityES11_S1B_vS1C_EENS_8epilogue10collective6detail29Sm90TmaWarpSpecializedAdapterINS1F_15DefaultEpilogueIfNS5_IJSD_llEEES1J_NS1E_6thread17LinearCombinationIfLi1EffLNS1K_9ScaleType4KindE0ELNS_15FloatRoundStyleE2EfEENS1_15EpilogueDefaultEEEEEvvEEEEvNT_6ParamsE)
        /*0008*/ 	.word	0x000000a8


	//----- nvinfo : EIATTR_FRAME_SIZE
	.align		4
.L_24:
        /*000c*/ 	.byte	0x04, 0x11
        /*000e*/ 	.short	(.L_26 - .L_25)
	.align		4
.L_25:
        /*0010*/ 	.word	index@(_ZN7cutlass13device_kernelINS_4gemm6kernel13GemmUniversalIN4cute5tupleIJiiiEEENS1_10collective13CollectiveMmaINS1_34MainloopSm90TmaGmmaWarpSpecializedILi7ENS5_IJNS4_1CILi4EEENSA_ILi2EEENSA_ILi1EEEEEENS1_35KernelTmaWarpSpecializedCooperativeEEENS5_IJNSA_ILi128EEESH_NSA_ILi32EEEEEEfNS5_IJlSD_lEEEfSK_NS4_8TiledMMAINS4_8MMA_AtomIJNS4_4SM904GMMA30MMA_64x128x8_F32TF32TF32_SS_TNILNSO_7ScaleInE1ELSQ_1EEEEEENS4_6LayoutINS5_IJSC_SD_SD_EEENS5_IJSD_NSA_ILi0EEESV_EEEEENS5_IJNS4_10UnderscoreESY_SY_EEEEENS4_23SM90_TMA_LOAD_MULTICASTENS4_14ComposedLayoutINS4_7SwizzleILi3ELi4ELi3EEENS4_18smem_ptr_flag_bitsILi32EEENST_INS5_IJNSA_ILi8EEESI_EEENS5_IJSI_SD_EEEEEEEvNS4_8identityES11_S1B_vS1C_EENS_8epilogue10collective6detail29Sm90TmaWarpSpecializedAdapterINS1F_15DefaultEpilogueIfNS5_IJSD_llEEES1J_NS1E_6thread17LinearCombinationIfLi1EffLNS1K_9ScaleType4KindE0ELNS_15FloatRoundStyleE2EfEENS1_15EpilogueDefaultEEEEEvvEEEEvNT_6ParamsE)
        /*0014*/ 	.word	0x00000000


	//----- nvinfo : EIATTR_REGCOUNT
	.align		4
.L_26:
        /*0018*/ 	.byte	0x04, 0x2f
        /*001a*/ 	.short	(.L_28 - .L_27)
	.align		4
.L_27:
        /*001c*/ 	.word	index@(_ZN7cutlass9reference6device6kernel12BlockForEachIfNS1_6detail17RandomUniformFuncIfEEEEvPT_mNT0_6ParamsE)
        /*0020*/ 	.word	0x0000001e


	//----- nvinfo : EIATTR_FRAME_SIZE
	.align		4
.L_28:
        /*0024*/ 	.byte	0x04, 0x11
        /*0026*/ 	.short	(.L_30 - .L_29)
	.align		4
.L_29:
        /*0028*/ 	.word	index@(_ZN7cutlass9reference6device6kernel12BlockForEachIfNS1_6detail17RandomUniformFuncIfEEEEvPT_mNT0_6ParamsE)
        /*002c*/ 	.word	0x00000060


	//----- nvinfo : EIATTR_REGCOUNT
	.align		4
.L_30:
        /*0030*/ 	.byte	0x04, 0x2f
        /*0032*/ 	.short	(.L_32 - .L_31)
	.align		4
.L_31:
        /*0034*/ 	.word	index@(_ZN7cutlass9reference6device6kernel4GemmINS_9TensorRefIfNS_6layout8RowMajorEEENS4_IfNS5_11ColumnMajorEEES9_ffNS_11MatrixShapeILi4ELi4EEENS_12multiply_addIfffEENS_16NumericConverterIffLNS_15FloatRoundStyleE2EEEEEvNS_4gemm9GemmCoordET2_T_T0_SJ_T1_SM_T3_)
        /*0038*/ 	.word	0x00000038


	//----- nvinfo : EIATTR_FRAME_SIZE
	.align		4
.L_32:
        /*003c*/ 	.byte	0x04, 0x11
        /*003e*/ 	.short	(.L_34 - .L_33)
	.align		4
.L_33:
        /*0040*/ 	.word	index@(_ZN7cutlass9reference6device6kernel4GemmINS_9TensorRefIfNS_6layout8RowMajorEEENS4_IfNS5_11ColumnMajorEEES9_ffNS_11MatrixShapeILi4ELi4EEENS_12multiply_addIfffEENS_16NumericConverterIffLNS_15FloatRoundStyleE2EEEEEvNS_4gemm9GemmCoordET2_T_T0_SJ_T1_SM_T3_)
        /*0044*/ 	.word	0x00000000


	//----- nvinfo : EIATTR_REGCOUNT
	.align		4
.L_34:
        /*0048*/ 	.byte	0x04, 0x2f
        /*004a*/ 	.short	(.L_36 - .L_35)
	.align		4
.L_35:
        /*004c*/ 	.word	index@(_ZN7cutlass9reference6device6kernel17BlockCompareEqualIfEEvPiPKT_S7_m)
        /*0050*/ 	.word	0x0000000a


	//----- nvinfo : EIATTR_FRAME_SIZE
	.align		4
.L_36:
        /*0054*/ 	.byte	0x04, 0x11
        /*0056*/ 	.short	(.L_38 - .L_37)
	.align		4
.L_37:
        /*0058*/ 	.word	index@(_ZN7cutlass9reference6device6kernel17BlockCompareEqualIfEEvPiPKT_S7_m)
        /*005c*/ 	.word	0x00000000


	//----- nvinfo : EIATTR_MIN_STACK_SIZE
	.align		4
.L_38:
        /*0060*/ 	.byte	0x04, 0x12
        /*0062*/ 	.short	(.L_40 - .L_39)
	.align		4
.L_39:
        /*0064*/ 	.word	index@(_ZN7cutlass13device_kernelINS_4gemm6kernel13GemmUniversalIN4cute5tupleIJiiiEEENS1_10collective13CollectiveMmaINS1_34MainloopSm90TmaGmmaWarpSpecializedILi7ENS5_IJNS4_1CILi4EEENSA_ILi2EEENSA_ILi1EEEEEENS1_35KernelTmaWarpSpecializedCooperativeEEENS5_IJNSA_ILi128EEESH_NSA_ILi32EEEEEEfNS5_IJlSD_lEEEfSK_NS4_8TiledMMAINS4_8MMA_AtomIJNS4_4SM904GMMA30MMA_64x128x8_F32TF32TF32_SS_TNILNSO_7ScaleInE1ELSQ_1EEEEEENS4_6LayoutINS5_IJSC_SD_SD_EEENS5_IJSD_NSA_ILi0EEESV_EEEEENS5_IJNS4_10UnderscoreESY_SY_EEEEENS4_23SM90_TMA_LOAD_MULTICASTENS4_14ComposedLayoutINS4_7SwizzleILi3ELi4ELi3EEENS4_18smem_ptr_flag_bitsILi32EEENST_INS5_IJNSA_ILi8EEESI_EEENS5_IJSI_SD_EEEEEEEvNS4_8identityES11_S1B_vS1C_EENS_8epilogue10collective6detail29Sm90TmaWarpSpecializedAdapterINS1F_15DefaultEpilogueIfNS5_IJSD_llEEES1J_NS1E_6thread17LinearCombinationIfLi1EffLNS1K_9ScaleType4KindE0ELNS_15FloatRoundStyleE2EfEENS1_15EpilogueDefaultEEEEEvvEEEEvNT_6ParamsE)
        /*0068*/ 	.word	0x00000000


	//----- nvinfo : EIATTR_MIN_STACK_SIZE
	.align		4
.L_40:
        /*006c*/ 	.byte	0x04, 0x12
        /*006e*/ 	.short	(.L_42 - .L_41)
	.align		4
.L_41:
        /*0070*/ 	.word	index@(_ZN7cutlass9reference6device6kernel17BlockCompareEqualIfEEvPiPKT_S7_m)
        /*0074*/ 	.word	0x00000000


	//----- nvinfo : EIATTR_MIN_STACK_SIZE
	.align		4
.L_42:
        /*0078*/ 	.byte	0x04, 0x12
        /*007a*/ 	.short	(.L_44 - .L_43)
	.align		4
.L_43:
        /*007c*/ 	.word	index@(_ZN7cutlass9reference6device6kernel4GemmINS_9TensorRefIfNS_6layout8RowMajorEEENS4_IfNS5_11ColumnMajorEEES9_ffNS_11MatrixShapeILi4ELi4EEENS_12multiply_addIfffEENS_16NumericConverterIffLNS_15FloatRoundStyleE2EEEEEvNS_4gemm9GemmCoordET2_T_T0_SJ_T1_SM_T3_)
        /*0080*/ 	.word	0x00000000


	//----- nvinfo : EIATTR_MIN_STACK_SIZE
	.align		4
.L_44:
        /*0084*/ 	.byte	0x04, 0x12
        /*0086*/ 	.short	(.L_46 - .L_45)
	.align		4
.L_45:
        /*0088*/ 	.word	index@(_ZN7cutlass9reference6device6kernel12BlockForEachIfNS1_6detail17RandomUniformFuncIfEEEEvPT_mNT0_6ParamsE)
        /*008c*/ 	.word	0x00000060
.L_46:


//--------------------- .nv.compat                --------------------------
	.section	.nv.compat,"",@"SHT_CUDA_COMPAT_INFO"
	.align	4
        /*0000*/ 	.byte	0x02, 0x09, 0x01, 0x00, 0x02, 0x02, 0x04, 0x00, 0x02, 0x05, 0x05, 0x00, 0x03, 0x07, 0x01, 0x01
        /*0010*/ 	.byte	0x02, 0x03, 0x01, 0x00, 0x02, 0x06, 0x01, 0x00, 0x04, 0x0b, 0x08, 0x00, 0x00, 0x00, 0x00, 0x00
        /*0020*/ 	.byte	0x00, 0x00, 0x00, 0x00


//--------------------- .nv.info._ZN7cutlass9reference6device6kernel17BlockCompareEqualIfEEvPiPKT_S7_m --------------------------
	.section	.nv.info._ZN7cutlass9reference6device6kernel17BlockCompareEqualIfEEvPiPKT_S7_m,"",@"SHT_CUDA_INFO"
	.sectionflags	@""
	.align	4


	//----- nvinfo : EIATTR_CUDA_API_VERSION
	.align		4
        /*0000*/ 	.byte	0x04, 0x37
        /*0002*/ 	.short	(.L_48 - .L_47)
.L_47:
        /*0004*/ 	.word	0x00000082


	//----- nvinfo : EIATTR_KPARAM_INFO
	.align		4
.L_48:
        /*0008*/ 	.byte	0x04, 0x17
        /*000a*/ 	.short	(.L_50 - .L_49)
.L_49:
        /*000c*/ 	.word	0x00000000
        /*0010*/ 	.short	0x0003
        /*0012*/ 	.short	0x0018
        /*0014*/ 	.byte	0x00, 0xf0, 0x21, 0x00


	//----- nvinfo : EIATTR_KPARAM_INFO
	.align		4
.L_50:
        /*0018*/ 	.byte	0x04, 0x17
        /*001a*/ 	.short	(.L_52 - .L_51)
.L_51:
        /*001c*/ 	.word	0x00000000
        /*0020*/ 	.short	0x0002
        /*0022*/ 	.short	0x0010
        /*0024*/ 	.byte	0x00, 0xf0, 0x21, 0x00


	//----- nvinfo : EIATTR_KPARAM_INFO
	.align		4
.L_52:
        /*0028*/ 	.byte	0x04, 0x17
        /*002a*/ 	.short	(.L_54 - .L_53)
.L_53:
        /*002c*/ 	.word	0x00000000
        /*0030*/ 	.short	0x0001
        /*0032*/ 	.short	0x0008
        /*0034*/ 	.byte	0x00, 0xf0, 0x21, 0x00


	//----- nvinfo : EIATTR_KPARAM_INFO
	.align		4
.L_54:
        /*0038*/ 	.byte	0x04, 0x17
        /*003a*/ 	.short	(.L_56 - .L_55)
.L_55:
        /*003c*/ 	.word	0x00000000
        /*0040*/ 	.short	0x0000
        /*0042*/ 	.short	0x0000
        /*0044*/ 	.byte	0x00, 0xf0, 0x21, 0x00


	//----- nvinfo : EIATTR_SPARSE_MMA_MASK
	.align		4
.L_56:
        /*0048*/ 	.byte	0x03, 0x50
        /*004a*/ 	.short	0x0000


	//----- nvinfo : EIATTR_MAXREG_COUNT
	.align		4
        /*004c*/ 	.byte	0x03, 0x1b
        /*004e*/ 	.short	0x00ff


	//----- nvinfo : EIATTR_MERCURY_ISA_VERSION
	.align		4
        /*0050*/ 	.byte	0x03, 0x5f
        /*0052*/ 	.short	0x0101


	//----- nvinfo : EIATTR_EXIT_INSTR_OFFSETS
	.align		4
        /*0054*/ 	.byte	0x04, 0x1c
        /*0056*/ 	.short	(.L_58 - .L_57)


	//   ....[0]....
.L_57:
        /*0058*/ 	.word	0x00000080


	//   ....[1]....
        /*005c*/ 	.word	0x00000210


	//   ....[2]....
        /*0060*/ 	.word	0x00000250


	//----- nvinfo : EIATTR_CRS_STACK_SIZE
	.align		4
.L_58:
        /*0064*/ 	.byte	0x04, 0x1e
        /*0066*/ 	.short	(.L_60 - .L_59)
.L_59:
        /*0068*/ 	.word	0x00000000


	//----- nvinfo : EIATTR_CBANK_PARAM_SIZE
	.align		4
.L_60:
        /*006c*/ 	.byte	0x03, 0x19
        /*006e*/ 	.short	0x0020


	//----- nvinfo : EIATTR_PARAM_CBANK
	.align		4
        /*0070*/ 	.byte	0x04, 0x0a
        /*0072*/ 	.short	(.L_62 - .L_61)
	.align		4
.L_61:
        /*0074*/ 	.word	index@(.nv.constant0._ZN7cutlass9reference6device6kernel17BlockCompareEqualIfEEvPiPKT_S7_m)
        /*0078*/ 	.short	0x0210
        /*007a*/ 	.short	0x0020


	//----- nvinfo : EIATTR_SW_WAR
	.align		4
.L_62:
        /*007c*/ 	.byte	0x04, 0x36
        /*007e*/ 	.short	(.L_64 - .L_63)
.L_63:
        /*0080*/ 	.word	0x00000008
.L_64:


//--------------------- .nv.info._ZN7cutlass9reference6device6kernel4GemmINS_9TensorRefIfNS_6layout8RowMajorEEENS4_IfNS5_11ColumnMajorEEES9_ffNS_11MatrixShapeILi4ELi4EEENS_12multiply_addIfffEENS_16NumericConverterIffLNS_15FloatRoundStyleE2EEEEEvNS_4gemm9GemmCoordET2_T_T0_SJ_T1_SM_T3_ --------------------------
	.section	.nv.info._ZN7cutlass9reference6device6kernel4GemmINS_9TensorRefIfNS_6layout8RowMajorEEENS4_IfNS5_11ColumnMajorEEES9_ffNS_11MatrixShapeILi4ELi4EEENS_12multiply_addIfffEENS_16NumericConverterIffLNS_15FloatRoundStyleE2EEEEEvNS_4gemm9GemmCoordET2_T_T0_SJ_T1_SM_T3_,"",@"SHT_CUDA_INFO"
	.sectionflags	@""
	.align	4


	//----- nvinfo : EIATTR_CUDA_API_VERSION
	.align		4
        /*0000*/ 	.byte	0x04, 0x37
        /*0002*/ 	.short	(.L_66 - .L_65)
.L_65:
        /*0004*/ 	.word	0x00000082


	//----- nvinfo : EIATTR_KPARAM_INFO
	.align		4
.L_66:
        /*0008*/ 	.byte	0x04, 0x17
        /*000a*/ 	.short	(.L_68 - .L_67)
.L_67:
        /*000c*/ 	.word	0x00000000
        /*0010*/ 	.short	0x0007
        /*0012*/ 	.short	0x0058
        /*0014*/ 	.byte	0x00, 0xf0, 0x11, 0x00


	//----- nvinfo : EIATTR_KPARAM_INFO
	.align		4
.L_68:
        /*0018*/ 	.byte	0x04, 0x17
        /*001a*/ 	.short	(.L_70 - .L_69)
.L_69:
        /*001c*/ 	.word	0x00000000
        /*0020*/ 	.short	0x0006
        /*0022*/ 	.short	0x0048
        /*0024*/ 	.byte	0x00, 0xf0, 0x41, 0x00


	//----- nvinfo : EIATTR_KPARAM_INFO
	.align		4
.L_70:
        /*0028*/ 	.byte	0x04, 0x17
        /*002a*/ 	.short	(.L_72 - .L_71)
.L_71:
        /*002c*/ 	.word	0x00000000
        /*0030*/ 	.short	0x0005
        /*0032*/ 	.short	0x0038
        /*0034*/ 	.byte	0x00, 0xf0, 0x41, 0x00


	//----- nvinfo : EIATTR_KPARAM_INFO
	.align		4
.L_72:
        /*0038*/ 	.byte	0x04, 0x17
        /*003a*/ 	.short	(.L_74 - .L_73)
.L_73:
        /*003c*/ 	.word	0x00000000
        /*0040*/ 	.short	0x0004
        /*0042*/ 	.short	0x0030
        /*0044*/ 	.byte	0x00, 0xf0, 0x11, 0x00


	//----- nvinfo : EIATTR_KPARAM_INFO
	.align		4
.L_74:
        /*0048*/ 	.byte	0x04, 0x17
        /*004a*/ 	.short	(.L_76 - .L_75)
.L_75:
        /*004c*/ 	.word	0x00000000
        /*0050*/ 	.short	0x0003
        /*0052*/ 	.short	0x0020
        /*0054*/ 	.byte	0x00, 0xf0, 0x41, 0x00


	//----- nvinfo : EIATTR_KPARAM_INFO
	.align		4
.L_76:
        /*0058*/ 	.byte	0x04, 0x17
        /*005a*/ 	.short	(.L_78 - .L_77)
.L_77:
        /*005c*/ 	.word	0x00000000
        /*0060*/ 	.short	0x0002
        /*0062*/ 	.short	0x0010
        /*0064*/ 	.byte	0x00, 0xf0, 0x41, 0x00


	//----- nvinfo : EIATTR_KPARAM_INFO
	.align		4
.L_78:
        /*0068*/ 	.byte	0x04, 0x17
        /*006a*/ 	.short	(.L_80 - .L_79)
.L_79:
        /*006c*/ 	.word	0x00000000
        /*0070*/ 	.short	0x0001
        /*0072*/ 	.short	0x000c
        /*0074*/ 	.byte	0x00, 0xf0, 0x11, 0x00


	//----- nvinfo : EIATTR_KPARAM_INFO
	.align		4
.L_80:
        /*0078*/ 	.byte	0x04, 0x17
        /*007a*/ 	.short	(.L_82 - .L_81)
.L_81:
        /*007c*/ 	.word	0x00000000
        /*0080*/ 	.short	0x0000
        /*0082*/ 	.short	0x0000
        /*0084*/ 	.byte	0x00, 0xf0, 0x31, 0x00


	//----- nvinfo : EIATTR_SPARSE_MMA_MASK
	.align		4
.L_82:
        /*0088*/ 	.byte	0x03, 0x50
        /*008a*/ 	.short	0x0000


	//----- nvinfo : EIATTR_MAXREG_COUNT
	.align		4
        /*008c*/ 	.byte	0x03, 0x1b
        /*008e*/ 	.short	0x00ff


	//----- nvinfo : EIATTR_MERCURY_ISA_VERSION
	.align		4
        /*0090*/ 	.byte	0x03, 0x5f
        /*0092*/ 	.short	0x0101


	//----- nvinfo : EIATTR_EXIT_INSTR_OFFSETS
	.align		4
        /*0094*/ 	.byte	0x04, 0x1c
        /*0096*/ 	.short	(.L_84 - .L_83)


	//   ....[0]....
.L_83:
        /*0098*/ 	.word	0x00001bb0


	//   ....[1]....
        /*009c*/ 	.word	0x00001c20


	//----- nvinfo : EIATTR_CRS_STACK_SIZE
	.align		4
.L_84:
        /*00a0*/ 	.byte	0x04, 0x1e
        /*00a2*/ 	.short	(.L_86 - .L_85)
.L_85:
        /*00a4*/ 	.word	0x00000000


	//----- nvinfo : EIATTR_CBANK_PARAM_SIZE
	.align		4
.L_86:
        /*00a8*/ 	.byte	0x03, 0x19
        /*00aa*/ 	.short	0x005c


	//----- nvinfo : EIATTR_PARAM_CBANK
	.align		4
        /*00ac*/ 	.byte	0x04, 0x0a
        /*00ae*/ 	.short	(.L_88 - .L_87)
	.align		4
.L_87:
        /*00b0*/ 	.word	index@(.nv.constant0._ZN7cutlass9reference6device6kernel4GemmINS_9TensorRefIfNS_6layout8RowMajorEEENS4_IfNS5_11ColumnMajorEEES9_ffNS_11MatrixShapeILi4ELi4EEENS_12multiply_addIfffEENS_16NumericConverterIffLNS_15FloatRoundStyleE2EEEEEvNS_4gemm9GemmCoordET2_T_T0_SJ_T1_SM_T3_)
        /*00b4*/ 	.short	0x0210
        /*00b6*/ 	.short	0x005c


	//----- nvinfo : EIATTR_SW_WAR
	.align		4
.L_88:
        /*00b8*/ 	.byte	0x04, 0x36
        /*00ba*/ 	.short	(.L_90 - .L_89)
.L_89:
        /*00bc*/ 	.word	0x00000008
.L_90:


//--------------------- .nv.info._ZN7cutlass9reference6device6kernel12BlockForEachIfNS1_6detail17RandomUniformFuncIfEEEEvPT_mNT0_6ParamsE --------------------------
	.section	.nv.info._ZN7cutlass9reference6device6kernel12BlockForEachIfNS1_6detail17RandomUniformFuncIfEEEEvPT_mNT0_6ParamsE,"",@"SHT_CUDA_INFO"
	.sectionflags	@""
	.align	4


	//----- nvinfo : EIATTR_CUDA_API_VERSION
	.align		4
        /*0000*/ 	.byte	0x04, 0x37
        /*0002*/ 	.short	(.L_92 - .L_91)
.L_91:
        /*0004*/ 	.word	0x00000082


	//----- nvinfo : EIATTR_KPARAM_INFO
	.align		4
.L_92:
        /*0008*/ 	.byte	0x04, 0x17
        /*000a*/ 	.short	(.L_94 - .L_93)
.L_93:
        /*000c*/ 	.word	0x00000000
        /*0010*/ 	.short	0x0002
        /*0012*/ 	.short	0x0010
        /*0014*/ 	.byte	0x00, 0xf0, 0xc1, 0x00


	//----- nvinfo : EIATTR_KPARAM_INFO
	.align		4
.L_94:
        /*0018*/ 	.byte	0x04, 0x17
        /*001a*/ 	.short	(.L_96 - .L_95)
.L_95:
        /*001c*/ 	.word	0x00000000
        /*0020*/ 	.short	0x0001
        /*0022*/ 	.short	0x0008
        /*0024*/ 	.byte	0x00, 0xf0, 0x21, 0x00


	//----- nvinfo : EIATTR_KPARAM_INFO
	.align		4
.L_96:
        /*0028*/ 	.byte	0x04, 0x17
        /*002a*/ 	.short	(.L_98 - .L_97)
.L_97:
        /*002c*/ 	.word	0x00000000
        /*0030*/ 	.short	0x0000
        /*0032*/ 	.short	0x0000
        /*0034*/ 	.byte	0x00, 0xf0, 0x21, 0x00


	//----- nvinfo : EIATTR_SPARSE_MMA_MASK
	.align		4
.L_98:
        /*0038*/ 	.byte	0x03, 0x50
        /*003a*/ 	.short	0x0000


	//----- nvinfo : EIATTR_MAXREG_COUNT
	.align		4
        /*003c*/ 	.byte	0x03, 0x1b
        /*003e*/ 	.short	0x00ff


	//----- nvinfo : EIATTR_MERCURY_ISA_VERSION
	.align		4
        /*0040*/ 	.byte	0x03, 0x5f
        /*0042*/ 	.short	0x0101


	//----- nvinfo : EIATTR_EXIT_INSTR_OFFSETS
	.align		4
        /*0044*/ 	.byte	0x04, 0x1c
        /*0046*/ 	.short	(.L_100 - .L_99)


	//   ....[0]....
.L_99:
        /*0048*/ 	.word	0x00001310


	//   ....[1]....
        /*004c*/ 	.word	0x00001ca0


	//----- nvinfo : EIATTR_CRS_STACK_SIZE
	.align		4
.L_100:
        /*0050*/ 	.byte	0x04, 0x1e
        /*0052*/ 	.short	(.L_102 - .L_101)
.L_101:
        /*0054*/ 	.word	0x00000000


	//----- nvinfo : EIATTR_CBANK_PARAM_SIZE
	.align		4
.L_102:
        /*0058*/ 	.byte	0x03, 0x19
        /*005a*/ 	.short	0x0040


	//----- nvinfo : EIATTR_PARAM_CBANK
	.align		4
        /*005c*/ 	.byte	0x04, 0x0a
        /*005e*/ 	.short	(.L_104 - .L_103)
	.align		4
.L_103:
        /*0060*/ 	.word	index@(.nv.constant0._ZN7cutlass9reference6device6kernel12BlockForEachIfNS1_6detail17RandomUniformFuncIfEEEEvPT_mNT0_6ParamsE)
        /*0064*/ 	.short	0x0210
        /*0066*/ 	.short	0x0040


	//----- nvinfo : EIATTR_SW_WAR
	.align		4
.L_104:
        /*0068*/ 	.byte	0x04, 0x36
        /*006a*/ 	.short	(.L_106 - .L_105)
.L_105:
        /*006c*/ 	.word	0x00000008
.L_106:


//--------------------- .nv.info._ZN7cutlass13device_kernelINS_4gemm6kernel13GemmUniversalIN4cute5tupleIJiiiEEENS1_10collective13CollectiveMmaINS1_34MainloopSm90TmaGmmaWarpSpecializedILi7ENS5_IJNS4_1CILi4EEENSA_ILi2EEENSA_ILi1EEEEEENS1_35KernelTmaWarpSpecializedCooperativeEEENS5_IJNSA_ILi128EEESH_NSA_ILi32EEEEEEfNS5_IJlSD_lEEEfSK_NS4_8TiledMMAINS4_8MMA_AtomIJNS4_4SM904GMMA30MMA_64x128x8_F32TF32TF32_SS_TNILNSO_7ScaleInE1ELSQ_1EEEEEENS4_6LayoutINS5_IJSC_SD_SD_EEENS5_IJSD_NSA_ILi0EEESV_EEEEENS5_IJNS4_10UnderscoreESY_SY_EEEEENS4_23SM90_TMA_LOAD_MULTICASTENS4_14ComposedLayoutINS4_7SwizzleILi3ELi4ELi3EEENS4_18smem_ptr_flag_bitsILi32EEENST_INS5_IJNSA_ILi8EEESI_EEENS5_IJSI_SD_EEEEEEEvNS4_8identityES11_S1B_vS1C_EENS_8epilogue10collective6detail29Sm90TmaWarpSpecializedAdapterINS1F_15DefaultEpilogueIfNS5_IJSD_llEEES1J_NS1E_6thread17LinearCombinationIfLi1EffLNS1K_9ScaleType4KindE0ELNS_15FloatRoundStyleE2EfEENS1_15EpilogueDefaultEEEEEvvEEEEvNT_6ParamsE --------------------------
	.section	.nv.info._ZN7cutlass13device_kernelINS_4gemm6kernel13GemmUniversalIN4cute5tupleIJiiiEEENS1_10collective13CollectiveMmaINS1_34MainloopSm90TmaGmmaWarpSpecializedILi7ENS5_IJNS4_1CILi4EEENSA_ILi2EEENSA_ILi1EEEEEENS1_35KernelTmaWarpSpecializedCooperativeEEENS5_IJNSA_ILi128EEESH_NSA_ILi32EEEEEEfNS5_IJlSD_lEEEfSK_NS4_8TiledMMAINS4_8MMA_AtomIJNS4_4SM904GMMA30MMA_64x128x8_F32TF32TF32_SS_TNILNSO_7ScaleInE1ELSQ_1EEEEEENS4_6LayoutINS5_IJSC_SD_SD_EEENS5_IJSD_NSA_ILi0EEESV_EEEEENS5_IJNS4_10UnderscoreESY_SY_EEEEENS4_23SM90_TMA_LOAD_MULTICASTENS4_14ComposedLayoutINS4_7SwizzleILi3ELi4ELi3EEENS4_18smem_ptr_flag_bitsILi32EEENST_INS5_IJNSA_ILi8EEESI_EEENS5_IJSI_SD_EEEEEEEvNS4_8identityES11_S1B_vS1C_EENS_8epilogue10collective6detail29Sm90TmaWarpSpecializedAdapterINS1F_15DefaultEpilogueIfNS5_IJSD_llEEES1J_NS1E_6thread17LinearCombinationIfLi1EffLNS1K_9ScaleType4KindE0ELNS_15FloatRoundStyleE2EfEENS1_15EpilogueDefaultEEEEEvvEEEEvNT_6ParamsE,"",@"SHT_CUDA_INFO"
	.sectionflags	@""
	.align	4


	//----- nvinfo : EIATTR_CUDA_API_VERSION
	.align		4
        /*0000*/ 	.byte	0x04, 0x37
        /*0002*/ 	.short	(.L_108 - .L_107)
.L_107:
        /*0004*/ 	.word	0x00000082


	//----- nvinfo : EIATTR_KPARAM_INFO
	.align		4
.L_108:
        /*0008*/ 	.byte	0x04, 0x17
        /*000a*/ 	.short	(.L_110 - .L_109)
.L_109:
        /*000c*/ 	.word	0x00000000
        /*0010*/ 	.short	0x0000
        /*0012*/ 	.short	0x0070
        /*0014*/ 	.byte	0x00, 0xf0, 0x01, 0x10


	//----- nvinfo : EIATTR_SPARSE_MMA_MASK
	.align		4
.L_110:
        /*0018*/ 	.byte	0x03, 0x50
        /*001a*/ 	.short	0x0000


	//----- nvinfo : EIATTR_MAXREG_COUNT
	.align		4
        /*001c*/ 	.byte	0x03, 0x1b
        /*001e*/ 	.short	0x00a8


	//----- nvinfo : EIATTR_NUM_BARRIERS
	.align		4
        /*0020*/ 	.byte	0x02, 0x4c
        /*0022*/ 	.byte	0x01
	.zero		1


	//----- nvinfo : EIATTR_EXTERNS
	.align		4
        /*0024*/ 	.byte	0x04, 0x0f
        /*0026*/ 	.short	(.L_112 - .L_111)


	//   ....[0]....
	.align		4
.L_111:
        /*0028*/ 	.word	index@(__assertfail)


	//----- nvinfo : EIATTR_MERCURY_ISA_VERSION
	.align		4
.L_112:
        /*002c*/ 	.byte	0x03, 0x5f
        /*002e*/ 	.short	0x0101


	//----- nvinfo : EIATTR_INT_WARP_WIDE_INSTR_OFFSETS
	.align		4
        /*0030*/ 	.byte	0x04, 0x31
        /*0032*/ 	.short	(.L_114 - .L_113)


	//   ....[0]....
.L_113:
        /*0034*/ 	.word	0x00000530


	//   ....[1]....
        /*0038*/ 	.word	0x00000550


	//   ....[2]....
        /*003c*/ 	.word	0x000006d0


	//----- nvinfo : EIATTR_COOP_GROUP_MASK_REGIDS
	.align		4
.L_114:
        /*0040*/ 	.byte	0x04, 0x29
        /*0042*/ 	.short	(.L_116 - .L_115)


	//   ....[0]....
.L_115:
        /*0044*/ 	.word	0xffffffff


	//   ....[1]....
        /*0048*/ 	.word	0xffffffff


	//   ....[2]....
        /*004c*/ 	.word	0xffffffff


	//   ....[3]....
        /*0050*/ 	.word	0xffffffff


	//   ....[4]....
        /*0054*/ 	.word	0xffffffff


	//   ....[5]....
        /*0058*/ 	.word	0xffffffff


	//----- nvinfo : EIATTR_COOP_GROUP_INSTR_OFFSETS
	.align		4
.L_116:
        /*005c*/ 	.byte	0x04, 0x28
        /*005e*/ 	.short	(.L_118 - .L_117)


	//   ....[0]....
.L_117:
        /*0060*/ 	.word	0x00000060


	//   ....[1]....
        /*0064*/ 	.word	0x00000070


	//   ....[2]....
        /*0068*/ 	.word	0x00000130


	//   ....[3]....
        /*006c*/ 	.word	0x00000360


	//   ....[4]....
        /*0070*/ 	.word	0x00000880


	//   ....[5]....
        /*0074*/ 	.word	0x00001560


	//----- nvinfo : EIATTR_REG_RECONFIG
	.align		4
.L_118:
        /*0078*/ 	.byte	0x01, 0x54
	.zero		2


	//----- nvinfo : EIATTR_SYSCALL_OFFSETS
	.align		4
        /*007c*/ 	.byte	0x04, 0x46
        /*007e*/ 	.short	(.L_120 - .L_119)


	//   ....[0]....
.L_119:
        /*0080*/ 	.word	0x00001750


	//----- nvinfo : EIATTR_MBARRIER_INSTR_OFFSETS
	.align		4
.L_120:
        /*0084*/ 	.byte	0x04, 0x39
        /*0086*/ 	.short	(.L_122 - .L_121)


	//   ....[0]....
.L_121:
        /*0088*/ 	.word	0x00000250
        /*008c*/ 	.word	0x000000ff
        /*0090*/ 	.word	0x00000000
        /*0094*/ 	.short	0x0100
        /*0096*/ 	.byte	0x08
	.zero		1


	//   ....[1]....
        /*0098*/ 	.word	0x00000260
        /*009c*/ 	.word	0x000000ff
        /*00a0*/ 	.word	0x00000038
        /*00a4*/ 	.short	0x0100
        /*00a6*/ 	.byte	0x08
	.zero		1


	//   ....[2]....
        /*00a8*/ 	.word	0x00000270
        /*00ac*/ 	.word	0x000000ff
        /*00b0*/ 	.word	0x00000008
        /*00b4*/ 	.short	0x0100
        /*00b6*/ 	.byte	0x08
	.zero		1


	//   ....[3]....
        /*00b8*/ 	.word	0x00000280
        /*00bc*/ 	.word	0x000000ff
        /*00c0*/ 	.word	0x00000040
        /*00c4*/ 	.short	0x0100
        /*00c6*/ 	.byte	0x08
	.zero		1


	//   ....[4]....
        /*00c8*/ 	.word	0x00000290
        /*00cc*/ 	.word	0x000000ff
        /*00d0*/ 	.word	0x00000010
        /*00d4*/ 	.short	0x0100
        /*00d6*/ 	.byte	0x08
	.zero		1


	//   ....[5]....
        /*00d8*/ 	.word	0x000002a0
        /*00dc*/ 	.word	0x000000ff
        /*00e0*/ 	.word	0x00000048
        /*00e4*/ 	.short	0x0100
        /*00e6*/ 	.byte	0x08
	.zero		1


	//   ....[6]....
        /*00e8*/ 	.word	0x000002b0
        /*00ec*/ 	.word	0x000000ff
        /*00f0*/ 	.word	0x00000018
        /*00f4*/ 	.short	0x0100
        /*00f6*/ 	.byte	0x08
	.zero		1


	//   ....[7]....
        /*00f8*/ 	.word	0x000002c0
        /*00fc*/ 	.word	0x000000ff
        /*0100*/ 	.word	0x00000050
        /*0104*/ 	.short	0x0100
        /*0106*/ 	.byte	0x08
	.zero		1


	//   ....[8]....
        /*0108*/ 	.word	0x000002d0
        /*010c*/ 	.word	0x000000ff
        /*0110*/ 	.word	0x00000020
        /*0114*/ 	.short	0x0100
        /*0116*/ 	.byte	0x08
	.zero		1


	//   ....[9]....
        /*0118*/ 	.word	0x000002e0
        /*011c*/ 	.word	0x000000ff
        /*0120*/ 	.word	0x00000058
        /*0124*/ 	.short	0x0100
        /*0126*/ 	.byte	0x08
	.zero		1


	//   ....[10]....
        /*0128*/ 	.word	0x000002f0
        /*012c*/ 	.word	0x000000ff
        /*0130*/ 	.word	0x00000028
        /*0134*/ 	.short	0x0100
        /*0136*/ 	.byte	0x08
	.zero		1


	//   ....[11]....
        /*0138*/ 	.word	0x00000300
        /*013c*/ 	.word	0x000000ff
        /*0140*/ 	.word	0x00000060
        /*0144*/ 	.short	0x0100
        /*0146*/ 	.byte	0x08
	.zero		1


	//   ....[12]....
        /*0148*/ 	.word	0x00000310
        /*014c*/ 	.word	0x000000ff
        /*0150*/ 	.word	0x00000030
        /*0154*/ 	.short	0x0100
        /*0156*/ 	.byte	0x08
	.zero		1


	//   ....[13]....
        /*0158*/ 	.word	0x00000320
        /*015c*/ 	.word	0x000000ff
        /*0160*/ 	.word	0x00000068
        /*0164*/ 	.short	0x0100
        /*0166*/ 	.byte	0x08
	.zero		1


	//   ....[14]....
        /*0168*/ 	.word	0x00000760
        /*016c*/ 	.word	0x000000ff
        /*0170*/ 	.word	0x00000080
        /*0174*/ 	.short	0x0100
        /*0176*/ 	.byte	0x06
	.zero		1


	//   ....[15]....
        /*0178*/ 	.word	0x00000800
        /*017c*/ 	.word	0x000000ff
        /*0180*/ 	.word	0x00000088
        /*0184*/ 	.short	0x0100
        /*0186*/ 	.byte	0x06
	.zero		1


	//   ....[16]....
        /*0188*/ 	.word	0x00001810
        /*018c*/ 	.word	0x00000003
        /*0190*/ 	.word	0x00000000
        /*0194*/ 	.short	0x010a
        /*0196*/ 	.byte	0x3f
	.zero		1


	//   ....[17]....
        /*0198*/ 	.word	0x00001870
        /*019c*/ 	.word	0x00000003
        /*01a0*/ 	.word	0x00000000
        /*01a4*/ 	.short	0x010a
        /*01a6*/ 	.byte	0x3f
	.zero		1


	//   ....[18]....
        /*01a8*/ 	.word	0x00001bf0
        /*01ac*/ 	.word	0x00000005
        /*01b0*/ 	.word	0x00000000
        /*01b4*/ 	.short	0x010a
        /*01b6*/ 	.byte	0x3f
	.zero		1


	//   ....[19]....
        /*01b8*/ 	.word	0x00001c30
        /*01bc*/ 	.word	0x00000005
        /*01c0*/ 	.word	0x00000000
        /*01c4*/ 	.short	0x010a
        /*01c6*/ 	.byte	0x3f
	.zero		1


	//   ....[20]....
        /*01c8*/ 	.word	0x00001e90
        /*01cc*/ 	.word	0x00000004
        /*01d0*/ 	.word	0x00000000
        /*01d4*/ 	.short	0x0101
        /*01d6*/ 	.byte	0x3f
	.zero		1


	//   ....[21]....
        /*01d8*/ 	.word	0x000020b0
        /*01dc*/ 	.word	0x00000000
        /*01e0*/ 	.word	0x00000000
        /*01e4*/ 	.short	0x0101
        /*01e6*/ 	.byte	0x3f
	.zero		1


	//   ....[22]....
        /*01e8*/ 	.word	0x00007c50
        /*01ec*/ 	.word	0x00000015
        /*01f0*/ 	.word	0x00000038
        /*01f4*/ 	.short	0x010a
        /*01f6*/ 	.byte	0x3f
	.zero		1


	//   ....[23]....
        /*01f8*/ 	.word	0x00008070
        /*01fc*/ 	.word	0x00000006
        /*0200*/ 	.word	0x00000088
        /*0204*/ 	.short	0x0101
        /*0206*/ 	.byte	0x3f
	.zero		1


	//   ....[24]....
        /*0208*/ 	.word	0x00008770
        /*020c*/ 	.word	0x00000007
        /*0210*/ 	.word	0x00000000
        /*0214*/ 	.short	0x010a
        /*0216*/ 	.byte	0x3f
	.zero		1


	//   ....[25]....
        /*0218*/ 	.word	0x000087f0
        /*021c*/ 	.word	0x00000008
        /*0220*/ 	.word	0x00000000
        /*0224*/ 	.short	0x010a
        /*0226*/ 	.byte	0x3f
	.zero		1


	//   ....[26]....
        /*0228*/ 	.word	0x00008880
        /*022c*/ 	.word	0x00000009
        /*0230*/ 	.word	0x00000000
        /*0234*/ 	.short	0x010a
        /*0236*/ 	.byte	0x3f
	.zero		1


	//   ....[27]....
        /*0238*/ 	.word	0x00008910
        /*023c*/ 	.word	0x00000008
        /*0240*/ 	.word	0x00000000
        /*0244*/ 	.short	0x010a
        /*0246*/ 	.byte	0x3f
	.zero		1


	//   ....[28]....
        /*0248*/ 	.word	0x000089a0
        /*024c*/ 	.word	0x00000009
        /*0250*/ 	.word	0x00000000
        /*0254*/ 	.short	0x010a
        /*0256*/ 	.byte	0x3f
	.zero		1


	//   ....[29]....
        /*0258*/ 	.word	0x00008a30
        /*025c*/ 	.word	0x00000006
        /*0260*/ 	.word	0x00000000
        /*0264*/ 	.short	0x010a
        /*0266*/ 	.byte	0x3f
	.zero		1


	//   ....[30]....
        /*0268*/ 	.word	0x00008ac0
        /*026c*/ 	.word	0x00000003
        /*0270*/ 	.word	0x00000000
        /*0274*/ 	.short	0x010a
        /*0276*/ 	.byte	0x3f
	.zero		1


	//   ....[31]....
        /*0278*/ 	.word	0x00008b20
        /*027c*/ 	.word	0x00000003
        /*0280*/ 	.word	0x00000000
        /*0284*/ 	.short	0x010a
        /*0286*/ 	.byte	0x3f
	.zero		1


	//   ....[32]....
        /*0288*/ 	.word	0x00008b70
        /*028c*/ 	.word	0x00000005
        /*0290*/ 	.word	0x00000000
        /*0294*/ 	.short	0x010a
        /*0296*/ 	.byte	0x3f
	.zero		1


	//   ....[33]....
        /*0298*/ 	.word	0x00008c40
        /*029c*/ 	.word	0x00000015
        /*02a0*/ 	.word	0x00000038
        /*02a4*/ 	.short	0x010a
        /*02a6*/ 	.byte	0x3f
	.zero		1


	//   ....[34]....
        /*02a8*/ 	.word	0x00008d10
        /*02ac*/ 	.word	0x00000007
        /*02b0*/ 	.word	0x00000000
        /*02b4*/ 	.short	0x010a
        /*02b6*/ 	.byte	0x3f
	.zero		1


	//   ....[35]....
        /*02b8*/ 	.word	0x00008d60
        /*02bc*/ 	.word	0x00000008
        /*02c0*/ 	.word	0x00000000
        /*02c4*/ 	.short	0x010a
        /*02c6*/ 	.byte	0x3f
	.zero		1


	//   ....[36]....
        /*02c8*/ 	.word	0x00008db0
        /*02cc*/ 	.word	0x00000009
        /*02d0*/ 	.word	0x00000000
        /*02d4*/ 	.short	0x010a
        /*02d6*/ 	.byte	0x3f
	.zero		1


	//   ....[37]....
        /*02d8*/ 	.word	0x00008e00
        /*02dc*/ 	.word	0x00000008
        /*02e0*/ 	.word	0x00000000
        /*02e4*/ 	.short	0x010a
        /*02e6*/ 	.byte	0x3f
	.zero		1


	//   ....[38]....
        /*02e8*/ 	.word	0x00008e50
        /*02ec*/ 	.word	0x00000009
        /*02f0*/ 	.word	0x00000000
        /*02f4*/ 	.short	0x010a
        /*02f6*/ 	.byte	0x3f
	.zero		1


	//   ....[39]....
        /*02f8*/ 	.word	0x00008ea0
        /*02fc*/ 	.word	0x00000006
        /*0300*/ 	.word	0x00000000
        /*0304*/ 	.short	0x010a
        /*0306*/ 	.byte	0x3f
	.zero		1


	//----- nvinfo : EIATTR_NUM_MBARRIERS
	.align		4
.L_122:
        /*0308*/ 	.byte	0x03, 0x38
        /*030a*/ 	.short	0x0010


	//----- nvinfo : EIATTR_EXIT_INSTR_OFFSETS
	.align		4
        /*030c*/ 	.byte	0x04, 0x1c
        /*030e*/ 	.short	(.L_124 - .L_123)


	//   ....[0]....
.L_123:
        /*0310*/ 	.word	0x00000a50


	//   ....[1]....
        /*0314*/ 	.word	0x00001260


	//   ....[2]....
        /*0318*/ 	.word	0x000072c0


	//   ....[3]....
        /*031c*/ 	.word	0x00007820


	//   ....[4]....
        /*0320*/ 	.word	0x00008b10


	//----- nvinfo : EIATTR_MAX_THREADS
	.align		4
.L_124:
        /*0324*/ 	.byte	0x04, 0x05
        /*0326*/ 	.short	(.L_126 - .L_125)
.L_125:
        /*0328*/ 	.word	0x00000180
        /*032c*/ 	.word	0x00000001
        /*0330*/ 	.word	0x00000001


	//----- nvinfo : EIATTR_CRS_STACK_SIZE
	.align		4
.L_126:
        /*0334*/ 	.byte	0x04, 0x1e
        /*0336*/ 	.short	(.L_128 - .L_127)
.L_127:
        /*0338*/ 	.word	0x00000000


	//----- nvinfo : EIATTR_CBANK_PARAM_SIZE
	.align		4
.L_128:
        /*033c*/ 	.byte	0x03, 0x19
        /*033e*/ 	.short	0x0470


	//----- nvinfo : EIATTR_PARAM_CBANK
	.align		4
        /*0340*/ 	.byte	0x04, 0x0a
        /*0342*/ 	.short	(.L_130 - .L_129)
	.align		4
.L_129:
        /*0344*/ 	.word	index@(.nv.constant0._ZN7cutlass13device_kernelINS_4gemm6kernel13GemmUniversalIN4cute5tupleIJiiiEEENS1_10collective13CollectiveMmaINS1_34MainloopSm90TmaGmmaWarpSpecializedILi7ENS5_IJNS4_1CILi4EEENSA_ILi2EEENSA_ILi1EEEEEENS1_35KernelTmaWarpSpecializedCooperativeEEENS5_IJNSA_ILi128EEESH_NSA_ILi32EEEEEEfNS5_IJlSD_lEEEfSK_NS4_8TiledMMAINS4_8MMA_AtomIJNS4_4SM904GMMA30MMA_64x128x8_F32TF32TF32_SS_TNILNSO_7ScaleInE1ELSQ_1EEEEEENS4_6LayoutINS5_IJSC_SD_SD_EEENS5_IJSD_NSA_ILi0EEESV_EEEEENS5_IJNS4_10UnderscoreESY_SY_EEEEENS4_23SM90_TMA_LOAD_MULTICASTENS4_14ComposedLayoutINS4_7SwizzleILi3ELi4ELi3EEENS4_18smem_ptr_flag_bitsILi32EEENST_INS5_IJNSA_ILi8EEESI_EEENS5_IJSI_SD_EEEEEEEvNS4_8identityES11_S1B_vS1C_EENS_8epilogue10collective6detail29Sm90TmaWarpSpecializedAdapterINS1F_15DefaultEpilogueIfNS5_IJSD_llEEES1J_NS1E_6thread17LinearCombinationIfLi1EffLNS1K_9ScaleType4KindE0ELNS_15FloatRoundStyleE2EfEENS1_15EpilogueDefaultEEEEEvvEEEEvNT_6ParamsE)
        /*0348*/ 	.short	0x0210
        /*034a*/ 	.short	0x0470


	//----- nvinfo : EIATTR_SW_WAR
	.align		4
.L_130:
        /*034c*/ 	.byte	0x04, 0x36
        /*034e*/ 	.short	(.L_132 - .L_131)
.L_131:
        /*0350*/ 	.word	0x00000008
.L_132:


//--------------------- .nv.callgraph             --------------------------
	.section	.nv.callgraph,"",@"SHT_CUDA_CALLGRAPH"
	.align	4
	.sectionentsize	8
	.align		4
        /*0000*/ 	.word	0x00000000
	.align		4
        /*0004*/ 	.word	0xffffffff
	.align		4
        /*0008*/ 	.word	index@(_ZN7cutlass13device_kernelINS_4gemm6kernel13GemmUniversalIN4cute5tupleIJiiiEEENS1_10collective13CollectiveMmaINS1_34MainloopSm90TmaGmmaWarpSpecializedILi7ENS5_IJNS4_1CILi4EEENSA_ILi2EEENSA_ILi1EEEEEENS1_35KernelTmaWarpSpecializedCooperativeEEENS5_IJNSA_ILi128EEESH_NSA_ILi32EEEEEEfNS5_IJlSD_lEEEfSK_NS4_8TiledMMAINS4_8MMA_AtomIJNS4_4SM904GMMA30MMA_64x128x8_F32TF32TF32_SS_TNILNSO_7ScaleInE1ELSQ_1EEEEEENS4_6LayoutINS5_IJSC_SD_SD_EEENS5_IJSD_NSA_ILi0EEESV_EEEEENS5_IJNS4_10UnderscoreESY_SY_EEEEENS4_23SM90_TMA_LOAD_MULTICASTENS4_14ComposedLayoutINS4_7SwizzleILi3ELi4ELi3EEENS4_18smem_ptr_flag_bitsILi32EEENST_INS5_IJNSA_ILi8EEESI_EEENS5_IJSI_SD_EEEEEEEvNS4_8identityES11_S1B_vS1C_EENS_8epilogue10collective6detail29Sm90TmaWarpSpecializedAdapterINS1F_15DefaultEpilogueIfNS5_IJSD_llEEES1J_NS1E_6thread17LinearCombinationIfLi1EffLNS1K_9ScaleType4KindE0ELNS_15FloatRoundStyleE2EfEENS1_15EpilogueDefaultEEEEEvvEEEEvNT_6ParamsE)
	.align		4
        /*000c*/ 	.word	index@(__assertfail)
	.align		4
        /*0010*/ 	.word	0x00000000
	.align		4
        /*0014*/ 	.word	0xfffffffe
	.align		4
        /*0018*/ 	.word	0x00000000
	.align		4
        /*001c*/ 	.word	0xfffffffd
	.align		4
        /*0020*/ 	.word	0x00000000
	.align		4
        /*0024*/ 	.word	0xfffffffc


//--------------------- .nv.constant4             --------------------------
	.section	.nv.constant4,"a",@progbits
	.align	8
	.align		8
.nv.constant4:
        /*0000*/ 	.dword	precalc_xorwow_matrix
	.align		8
        /*0008*/ 	.dword	precalc_xorwow_offset_matrix
	.align		8
        /*0010*/ 	.dword	mrg32k3aM1
	.align		8
        /*0018*/ 	.dword	mrg32k3aM2
	.align		8
        /*0020*/ 	.dword	mrg32k3aM1SubSeq
	.align		8
        /*0028*/ 	.dword	mrg32k3aM2SubSeq
	.align		8
        /*0030*/ 	.dword	mrg32k3aM1Seq
	.align		8
        /*0038*/ 	.dword	mrg32k3aM2Seq
	.align		8
        /*0040*/ 	.dword	__unnamed_1
	.align		8
        /*0048*/ 	.dword	_ZN34_INTERNAL_cb267056_4_k_cu_stride_A4cuda3std3__45__cpo5beginE
	.align		8
        /*0050*/ 	.dword	_ZN34_INTERNAL_cb267056_4_k_cu_stride_A4cuda3std3__45__cpo3endE
	.align		8
        /*0058*/ 	.dword	_ZN34_INTERNAL_cb267056_4_k_cu_stride_A4cuda3std3__45__cpo6cbeginE
	.align		8
        /*0060*/ 	.dword	_ZN34_INTERNAL_cb267056_4_k_cu_stride_A4cuda3std3__45__cpo4cendE
	.align		8
        /*0068*/ 	.dword	_ZN34_INTERNAL_cb267056_4_k_cu_stride_A4cuda3std3__436_GLOBAL__N__cb267056_4_k_cu_stride_A6ignoreE
	.align		8
        /*0070*/ 	.dword	_ZN34_INTERNAL_cb267056_4_k_cu_stride_A4cuda3std3__419piecewise_constructE
	.align		8
        /*0078*/ 	.dword	_ZN34_INTERNAL_cb267056_4_k_cu_stride_A4cuda3std3__48in_placeE
	.align		8
        /*0080*/ 	.dword	_ZN34_INTERNAL_cb267056_4_k_cu_stride_A4cuda3std6ranges3__45__cpo4swapE
	.align		8
        /*0088*/ 	.dword	_ZN34_INTERNAL_cb267056_4_k_cu_stride_A4cuda3std6ranges3__45__cpo9iter_moveE
	.align		8
        /*0090*/ 	.dword	_ZN34_INTERNAL_cb267056_4_k_cu_stride_A4cute7productE
	.align		8
        /*0098*/ 	.dword	_ZN34_INTERNAL_cb267056_4_k_cu_stride_A4cute1_E
	.align		8
        /*00a0*/ 	.dword	$str$24
	.align		8
        /*00a8*/ 	.dword	$str$25
	.align		8
        /*00b0*/ 	.dword	__assertfail


//--------------------- .nv.constant3             --------------------------
	.section	.nv.constant3,"a",@progbits
	.align	8
.nv.constant3:
	.type		__cr_lgamma_table,@object
	.size		__cr_lgamma_table,(.L_8 - __cr_lgamma_table)
__cr_lgamma_table:
        /*0000*/ 	.byte	0x00, 0x00, 0x00, 0x00, 0x00, 0x00, 0x00, 0x00, 0x00, 0x00, 0x00, 0x00, 0x00, 0x00, 0x00, 0x00
        /*0010*/ 	.byte	0xef, 0x39, 0xfa, 0xfe, 0x42, 0x2e, 0xe6, 0x3f, 0x02, 0x20, 0x2a, 0xfa, 0x0b, 0xab, 0xfc, 0x3f
        /*0020*/ 	.byte	0xf9, 0x2c, 0x92, 0x7c, 0xa7, 0x6c, 0x09, 0x40, 0xc9, 0x79, 0x44, 0x3c, 0x64, 0x26, 0x13, 0x40
        /*0030*/ 	.byte	0xca, 0x01, 0xcf, 0x3a, 0x27, 0x51, 0x1a, 0x40, 0x30, 0xcc, 0x2d, 0xf3, 0xe1, 0x0c, 0x21, 0x40
        /*0040*/ 	.byte	0x0d, 0xb7, 0xfc, 0x82, 0x8e, 0x35, 0x25, 0x40
.L_8:


//--------------------- .text._ZN7cutlass9reference6device6kernel17BlockCompareEqualIfEEvPiPKT_S7_m --------------------------
	.section	.text._ZN7cutlass9reference6device6kernel17BlockCompareEqualIfEEvPiPKT_S7_m,"ax",@progbits
	.align	128
        .global         _ZN7cutlass9reference6device6kernel17BlockCompareEqualIfEEvPiPKT_S7_m
        .type           _ZN7cutlass9reference6device6kernel17BlockCompareEqualIfEEvPiPKT_S7_m,@function
        .size           _ZN7cutlass9reference6device6kernel17BlockCompareEqualIfEEvPiPKT_S7_m,(.L_x_250 - _ZN7cutlass9reference6device6kernel17BlockCompareEqualIfEEvPiPKT_S7_m)
        .other          _ZN7cutlass9reference6device6kernel17BlockCompareEqualIfEEvPiPKT_S7_m,@"STO_CUDA_ENTRY STV_DEFAULT"
_ZN7cutlass9reference6device6kernel17BlockCompareEqualIfEEvPiPKT_S7_m:
.text._ZN7cutlass9reference6device6kernel17BlockCompareEqualIfEEvPiPKT_S7_m:
[----:B------:R-:W-:Y:S01]  /*0000*/  LDC R1, c[0x0][0x28] ;  /* 0x00000a00ff017b82 */ /* 0x000fe20000000800 */
[----:B------:R-:W0:Y:S07]  /*0010*/  S2R R3, SR_TID.X ;  /* 0x0000000000037919 */ /* 0x000e2e0000002100 */
[----:B------:R-:W0:Y:S08]  /*0020*/  S2UR UR4, SR_CTAID.X ;  /* 0x00000000000479c3 */ /* 0x000e300000002500 */
[----:B------:R-:W0:Y:S02]  /*0030*/  LDC R2, c[0x0][RZ] ;  /* 0x00000000ff027b82 */ /* 0x000e240000000800 */
[----:B0-----:R-:W-:Y:S01]  /*0040*/  IMAD R0, R2, UR4, R3 ;  /* 0x0000000402007c24 */ /* 0x001fe2000f8e0203 */
[----:B------:R-:W-:-:S04]  /*0050*/  ULDC.64 UR4, c[0x0][0x228] ;  /* 0x00008a0000047ab9 */ /* 0x000fc80000000a00 */
[----:B------:R-:W-:-:S04]  /*0060*/  ISETP.GE.U32.AND P0, PT, R0, UR4, PT ;  /* 0x0000000400007c0c */ /* 0x000fc8000bf06070 */
[----:B------:R-:W-:-:S13]  /*0070*/  ISETP.GE.U32.AND.EX P0, PT, RZ, UR5, PT, P0 ;  /* 0x00000005ff007c0c */ /* 0x000fda000bf06100 */
[----:B------:R-:W-:Y:S05]  /*0080*/  @P0 EXIT ;  /* 0x000000000000094d */ /* 0x000fea0003800000 */
[----:B------:R-:W-:Y:S01]  /*0090*/  BSSY B0, `(.L_x_0) ;  /* 0x0000019000007945 */ /* 0x000fe20003800000 */
[----:B------:R-:W-:Y:S01]  /*00a0*/  ULDC UR4, c[0x0][0xc] ;  /* 0x0000030000047ab9 */ /* 0x000fe20000000800 */
[----:B------:R-:W-:Y:S01]  /*00b0*/  IMAD.MOV.U32 R6, RZ, RZ, RZ ;  /* 0x000000ffff067224 */ /* 0x000fe200078e00ff */
[----:B------:R-:W-:Y:S01]  /*00c0*/  ULDC.64 UR6, c[0x0][0x208] ;  /* 0x0000820000067ab9 */ /* 0x000fe20000000a00 */
[----:B------:R-:W-:Y:S01]  /*00d0*/  IMAD.MOV.U32 R7, RZ, RZ, R0 ;  /* 0x000000ffff077224 */ /* 0x000fe200078e0000 */
[----:B------:R-:W-:Y:S01]  /*00e0*/  ULDC.64 UR10, c[0x0][0x228] ;  /* 0x00008a00000a7ab9 */ /* 0x000fe20000000a00 */
[----:B------:R-:W-:Y:S01]  /*00f0*/  IMAD R0, R2, UR4, RZ ;  /* 0x0000000402007c24 */ /* 0x000fe2000f8e02ff */
[----:B------:R-:W-:Y:S01]  /*0100*/  ULDC.64 UR4, c[0x0][0x220] ;  /* 0x0000880000047ab9 */ /* 0x000fe20000000a00 */
[----:B------:R-:W-:-:S05]  /*0110*/  ULDC.64 UR8, c[0x0][0x218] ;  /* 0x0000860000087ab9 */ /* 0x000fca0000000a00 */
.L_x_2:
[C---:B------:R-:W-:Y:S01]  /*0120*/  IMAD.SHL.U32 R4, R7.reuse, 0x4, RZ ;  /* 0x0000000407047824 */ /* 0x040fe200078e00ff */
[----:B------:R-:W-:-:S04]  /*0130*/  SHF.L.U64.HI R5, R7, 0x2, R6 ;  /* 0x0000000207057819 */ /* 0x000fc80000010206 */
[C---:B------:R-:W-:Y:S02]  /*0140*/  IADD3 R2, P0, R4.reuse, UR4, RZ ;  /* 0x0000000404027c10 */ /* 0x040fe4000ff1e0ff */
[----:B------:R-:W-:Y:S02]  /*0150*/  IADD3 R4, P1, R4, UR8, RZ ;  /* 0x0000000804047c10 */ /* 0x000fe4000ff3e0ff */
[C---:B------:R-:W-:Y:S02]  /*0160*/  IADD3.X R3, R5.reuse, UR5, RZ, P0, !PT ;  /* 0x0000000505037c10 */ /* 0x040fe400087fe4ff */
[----:B------:R-:W-:-:S03]  /*0170*/  IADD3.X R5, R5, UR9, RZ, P1, !PT ;  /* 0x0000000905057c10 */ /* 0x000fc60008ffe4ff */
[----:B------:R-:W2:Y:S04]  /*0180*/  LDG.E R2, desc[UR6][R2.64] ;  /* 0x0000000602027981 */ /* 0x000ea8000c1e1900 */
[----:B------:R-:W2:Y:S02]  /*0190*/  LDG.E R5, desc[UR6][R4.64] ;  /* 0x0000000604057981 */ /* 0x000ea4000c1e1900 */
[----:B--2---:R-:W-:-:S13]  /*01a0*/  FSETP.NEU.AND P0, PT, R5, R2, PT ;  /* 0x000000020500720b */ /* 0x004fda0003f0d000 */
[----:B------:R-:W-:Y:S05]  /*01b0*/  @P0 BRA `(.L_x_1) ;  /* 0x0000000000180947 */ /* 0x000fea0003800000 */
[----:B------:R-:W-:-:S05]  /*01c0*/  IADD3 R7, P0, R0, R7, RZ ;  /* 0x0000000700077210 */ /* 0x000fca0007f1e0ff */
[----:B------:R-:W-:Y:S01]  /*01d0*/  IMAD.X R6, RZ, RZ, R6, P0 ;  /* 0x000000ffff067224 */ /* 0x000fe200000e0606 */
[----:B------:R-:W-:-:S04]  /*01e0*/  ISETP.GE.U32.AND P0, PT, R7, UR10, PT ;  /* 0x0000000a07007c0c */ /* 0x000fc8000bf06070 */
[----:B------:R-:W-:-:S13]  /*01f0*/  ISETP.GE.U32.AND.EX P0, PT, R6, UR11, PT, P0 ;  /* 0x0000000b06007c0c */ /* 0x000fda000bf06100 */
[----:B------:R-:W-:Y:S05]  /*0200*/  @!P0 BRA `(.L_x_2) ;  /* 0xfffffffc00c48947 */ /* 0x000fea000383ffff */
[----:B------:R-:W-:Y:S05]  /*0210*/  EXIT ;  /* 0x000000000000794d */ /* 0x000fea0003800000 */
.L_x_1:
[----:B------:R-:W-:Y:S05]  /*0220*/  BSYNC B0 ;  /* 0x0000000000007941 */ /* 0x000fea0003800000 */
.L_x_0:
[----:B------:R-:W0:Y:S02]  /*0230*/  LDC.64 R2, c[0x0][0x210] ;  /* 0x00008400ff027b82 */ /* 0x000e240000000a00 */
[----:B0-----:R-:W-:Y:S01]  /*0240*/  STG.E desc[UR6][R2.64], RZ ;  /* 0x000000ff02007986 */ /* 0x001fe2000c101906 */
[----:B------:R-:W-:Y:S05]  /*0250*/  EXIT ;  /* 0x000000000000794d */ /* 0x000fea0003800000 */
.L_x_3:
[----:B------:R-:W-:-:S00]  /*0260*/  BRA `(.L_x_3) ;  /* 0xfffffffc00fc7947 */ /* 0x000fc0000383ffff */
[----:B------:R-:W-:-:S00]  /*0270*/  NOP ;  /* 0x0000000000007918 */ /* 0x000fc00000000000 */
        /* <DEDUP_REMOVED lines=8> */
.L_x_250:


//--------------------- .text._ZN7cutlass9reference6device6kernel4GemmINS_9TensorRefIfNS_6layout8RowMajorEEENS4_IfNS5_11ColumnMajorEEES9_ffNS_11MatrixShapeILi4ELi4EEENS_12multiply_addIfffEENS_16NumericConverterIffLNS_15FloatRoundStyleE2EEEEEvNS_4gemm9GemmCoordET2_T_T0_SJ_T1_SM_T3_ --------------------------
	.section	.text._ZN7cutlass9reference6device6kernel4GemmINS_9TensorRefIfNS_6layout8RowMajorEEENS4_IfNS5_11ColumnMajorEEES9_ffNS_11MatrixShapeILi4ELi4EEENS_12multiply_addIfffEENS_16NumericConverterIffLNS_15FloatRoundStyleE2EEEEEvNS_4gemm9GemmCoordET2_T_T0_SJ_T1_SM_T3_,"ax",@progbits
	.align	128
        .global         _ZN7cutlass9reference6device6kernel4GemmINS_9TensorRefIfNS_6layout8RowMajorEEENS4_IfNS5_11ColumnMajorEEES9_ffNS_11MatrixShapeILi4ELi4EEENS_12multiply_addIfffEENS_16NumericConverterIffLNS_15FloatRoundStyleE2EEEEEvNS_4gemm9GemmCoordET2_T_T0_SJ_T1_SM_T3_
        .type           _ZN7cutlass9reference6device6kernel4GemmINS_9TensorRefIfNS_6layout8RowMajorEEENS4_IfNS5_11ColumnMajorEEES9_ffNS_11MatrixShapeILi4ELi4EEENS_12multiply_addIfffEENS_16NumericConverterIffLNS_15FloatRoundStyleE2EEEEEvNS_4gemm9GemmCoordET2_T_T0_SJ_T1_SM_T3_,@function
        .size           _ZN7cutlass9reference6device6kernel4GemmINS_9TensorRefIfNS_6layout8RowMajorEEENS4_IfNS5_11ColumnMajorEEES9_ffNS_11MatrixShapeILi4ELi4EEENS_12multiply_addIfffEENS_16NumericConverterIffLNS_15FloatRoundStyleE2EEEEEvNS_4gemm9GemmCoordET2_T_T0_SJ_T1_SM_T3_,(.L_x_251 - _ZN7cutlass9reference6device6kernel4GemmINS_9TensorRefIfNS_6layout8RowMajorEEENS4_IfNS5_11ColumnMajorEEES9_ffNS_11MatrixShapeILi4ELi4EEENS_12multiply_addIfffEENS_16NumericConverterIffLNS_15FloatRoundStyleE2EEEEEvNS_4gemm9GemmCoordET2_T_T0_SJ_T1_SM_T3_)
        .other          _ZN7cutlass9reference6device6kernel4GemmINS_9TensorRefIfNS_6layout8RowMajorEEENS4_IfNS5_11ColumnMajorEEES9_ffNS_11MatrixShapeILi4ELi4EEENS_12multiply_addIfffEENS_16NumericConverterIffLNS_15FloatRoundStyleE2EEEEEvNS_4gemm9GemmCoordET2_T_T0_SJ_T1_SM_T3_,@"STO_CUDA_ENTRY STV_DEFAULT"
_ZN7cutlass9reference6device6kernel4GemmINS_9TensorRefIfNS_6layout8RowMajorEEENS4_IfNS5_11ColumnMajorEEES9_ffNS_11MatrixShapeILi4ELi4EEENS_12multiply_addIfffEENS_16NumericConverterIffLNS_15FloatRoundStyleE2EEEEEvNS_4gemm9GemmCoordET2_T_T0_SJ_T1_SM_T3_:
.text._ZN7cutlass9reference6device6kernel4GemmINS_9TensorRefIfNS_6layout8RowMajorEEENS4_IfNS5_11ColumnMajorEEES9_ffNS_11MatrixShapeILi4ELi4EEENS_12multiply_addIfffEENS_16NumericConverterIffLNS_15FloatRoundStyleE2EEEEEvNS_4gemm9GemmCoordET2_T_T0_SJ_T1_SM_T3_:
[----:B------:R-:W-:Y:S08]  /*0000*/  LDC R1, c[0x0][0x28] ;  /* 0x00000a00ff017b82 */ /* 0x000ff00000000800 */
[----:B------:R-:W0:Y:S01]  /*0010*/  LDC R0, c[0x0][0x218] ;  /* 0x00008600ff007b82 */ /* 0x000e220000000800 */
[----:B------:R-:W1:Y:S01]  /*0020*/  S2R R5, SR_TID.X ;  /* 0x0000000000057919 */ /* 0x000e620000002100 */
[----:B------:R-:W-:Y:S01]  /*0030*/  ULDC UR5, c[0x0][0x0] ;  /* 0x0000000000057ab9 */ /* 0x000fe20000000800 */
[----:B------:R-:W-:Y:S01]  /*0040*/  ULDC UR4, c[0x0][0x4] ;  /* 0x0000010000047ab9 */ /* 0x000fe20000000800 */
[----:B------:R-:W-:Y:S01]  /*0050*/  ULDC UR10, c[0x0][0x268] ;  /* 0x00009a00000a7ab9 */ /* 0x000fe20000000800 */
[----:B------:R-:W1:Y:S01]  /*0060*/  S2R R50, SR_CTAID.X ;  /* 0x0000000000327919 */ /* 0x000e620000002500 */
[----:B------:R-:W-:Y:S01]  /*0070*/  MOV R16, UR10 ;  /* 0x0000000a00107c02 */ /* 0x000fe20008000f00 */
[----:B------:R-:W-:Y:S01]  /*0080*/  IMAD.U32 R15, RZ, RZ, UR10 ;  /* 0x0000000aff0f7e24 */ /* 0x000fe2000f8e00ff */
[----:B------:R-:W-:Y:S01]  /*0090*/  MOV R14, UR10 ;  /* 0x0000000a000e7c02 */ /* 0x000fe20008000f00 */
[----:B------:R-:W2:Y:S01]  /*00a0*/  S2R R3, SR_CTAID.Y ;  /* 0x0000000000037919 */ /* 0x000ea20000002600 */
[----:B------:R-:W-:Y:S01]  /*00b0*/  IMAD.U32 R13, RZ, RZ, UR10 ;  /* 0x0000000aff0d7e24 */ /* 0x000fe2000f8e00ff */
[----:B------:R-:W-:Y:S01]  /*00c0*/  MOV R12, UR10 ;  /* 0x0000000a000c7c02 */ /* 0x000fe20008000f00 */
[----:B------:R-:W-:Y:S01]  /*00d0*/  IMAD.U32 R11, RZ, RZ, UR10 ;  /* 0x0000000aff0b7e24 */ /* 0x000fe2000f8e00ff */
[----:B------:R-:W2:Y:S01]  /*00e0*/  S2R R48, SR_TID.Y ;  /* 0x0000000000307919 */ /* 0x000ea20000002200 */
[----:B------:R-:W-:Y:S01]  /*00f0*/  MOV R10, UR10 ;  /* 0x0000000a000a7c02 */ /* 0x000fe20008000f00 */
[----:B------:R-:W-:Y:S01]  /*0100*/  IMAD.U32 R9, RZ, RZ, UR10 ;  /* 0x0000000aff097e24 */ /* 0x000fe2000f8e00ff */
[----:B------:R-:W-:Y:S01]  /*0110*/  MOV R8, UR10 ;  /* 0x0000000a00087c02 */ /* 0x000fe20008000f00 */
[----:B------:R-:W-:Y:S01]  /*0120*/  IMAD.U32 R7, RZ, RZ, UR10 ;  /* 0x0000000aff077e24 */ /* 0x000fe2000f8e00ff */
[----:B------:R-:W-:Y:S01]  /*0130*/  MOV R6, UR10 ;  /* 0x0000000a00067c02 */ /* 0x000fe20008000f00 */
[----:B------:R-:W-:Y:S01]  /*0140*/  ULDC.64 UR14, c[0x0][0x208] ;  /* 0x00008200000e7ab9 */ /* 0x000fe20000000a00 */
[----:B------:R-:W-:-:S02]  /*0150*/  MOV R4, UR10 ;  /* 0x0000000a00047c02 */ /* 0x000fc40008000f00 */
[----:B------:R-:W-:Y:S02]  /*0160*/  MOV R2, UR10 ;  /* 0x0000000a00027c02 */ /* 0x000fe40008000f00 */
[----:B0-----:R-:W-:Y:S01]  /*0170*/  ISETP.GE.AND P0, PT, R0, 0x1, PT ;  /* 0x000000010000780c */ /* 0x001fe20003f06270 */
[----:B------:R-:W-:Y:S02]  /*0180*/  IMAD.U32 R0, RZ, RZ, UR10 ;  /* 0x0000000aff007e24 */ /* 0x000fe4000f8e00ff */
[----:B-1----:R-:W-:Y:S02]  /*0190*/  IMAD R50, R50, UR5, R5 ;  /* 0x0000000532327c24 */ /* 0x002fe4000f8e0205 */
[----:B------:R-:W-:-:S03]  /*01a0*/  IMAD.U32 R5, RZ, RZ, UR10 ;  /* 0x0000000aff057e24 */ /* 0x000fc6000f8e00ff */
[----:B------:R-:W-:Y:S01]  /*01b0*/  SHF.L.U32 R50, R50, 0x2, RZ ;  /* 0x0000000232327819 */ /* 0x000fe200000006ff */
[----:B--2---:R-:W-:Y:S02]  /*01c0*/  IMAD R48, R3, UR4, R48 ;  /* 0x0000000403307c24 */ /* 0x004fe4000f8e0230 */
[----:B------:R-:W-:-:S03]  /*01d0*/  IMAD.U32 R3, RZ, RZ, UR10 ;  /* 0x0000000aff037e24 */ /* 0x000fc6000f8e00ff */
[----:B------:R-:W-:Y:S01]  /*01e0*/  SHF.L.U32 R48, R48, 0x2, RZ ;  /* 0x0000000230307819 */ /* 0x000fe200000006ff */
[----:B------:R-:W-:Y:S06]  /*01f0*/  @!P0 BRA `(.L_x_4) ;  /* 0x0000000800508947 */ /* 0x000fec0003800000 */
[----:B------:R-:W-:Y:S01]  /*0200*/  SHF.R.S32.HI R41, RZ, 0x1f, R50 ;  /* 0x0000001fff297819 */ /* 0x000fe20000011432 */
[----:B------:R-:W-:Y:S01]  /*0210*/  ULDC.64 UR6, c[0x0][0x228] ;  /* 0x00008a0000067ab9 */ /* 0x000fe20000000a00 */
[C---:B------:R-:W-:Y:S01]  /*0220*/  IADD3 R45, R50.reuse, 0x3, RZ ;  /* 0x00000003322d7810 */ /* 0x040fe20007ffe0ff */
[C---:B------:R-:W-:Y:S01]  /*0230*/  VIADD R46, R50.reuse, 0x2 ;  /* 0x00000002322e7836 */ /* 0x040fe20000000000 */
[C---:B------:R-:W-:Y:S01]  /*0240*/  IADD3 R47, R50.reuse, 0x1, RZ ;  /* 0x00000001322f7810 */ /* 0x040fe20007ffe0ff */
[----:B------:R-:W-:Y:S01]  /*0250*/  IMAD R41, R41, UR6, RZ ;  /* 0x0000000629297c24 */ /* 0x000fe2000f8e02ff */
[----:B------:R-:W-:Y:S01]  /*0260*/  SHF.R.S32.HI R8, RZ, 0x1f, R45 ;  /* 0x0000001fff087819 */ /* 0x000fe2000001142d */
[C---:B------:R-:W-:Y:S01]  /*0270*/  IMAD.WIDE.U32 R2, R50.reuse, UR6, RZ ;  /* 0x0000000632027c25 */ /* 0x040fe2000f8e00ff */
[----:B------:R-:W-:Y:S01]  /*0280*/  SHF.R.S32.HI R9, RZ, 0x1f, R48 ;  /* 0x0000001fff097819 */ /* 0x000fe20000011430 */
[----:B------:R-:W-:Y:S01]  /*0290*/  ULDC.64 UR4, c[0x0][0x220] ;  /* 0x0000880000047ab9 */ /* 0x000fe20000000a00 */
[----:B------:R-:W-:Y:S01]  /*02a0*/  SHF.R.S32.HI R37, RZ, 0x1f, R46 ;  /* 0x0000001fff257819 */ /* 0x000fe2000001142e */
[----:B------:R-:W-:Y:S01]  /*02b0*/  IMAD R41, R50, UR7, R41 ;  /* 0x0000000732297c24 */ /* 0x000fe2000f8e0229 */
[----:B------:R-:W-:Y:S01]  /*02c0*/  SHF.R.S32.HI R0, RZ, 0x1f, R47 ;  /* 0x0000001fff007819 */ /* 0x000fe2000001142f */
[----:B------:R-:W-:Y:S01]  /*02d0*/  IMAD R8, R8, UR6, RZ ;  /* 0x0000000608087c24 */ /* 0x000fe2000f8e02ff */
[----:B------:R-:W-:Y:S01]  /*02e0*/  ULDC.64 UR8, c[0x0][0x238] ;  /* 0x00008e0000087ab9 */ /* 0x000fe20000000a00 */
[----:B------:R-:W-:Y:S01]  /*02f0*/  LEA R40, P0, R2, UR4, 0x2 ;  /* 0x0000000402287c11 */ /* 0x000fe2000f8010ff */
[----:B------:R-:W-:Y:S01]  /*0300*/  IMAD.WIDE.U32 R4, R45, UR6, RZ ;  /* 0x000000062d047c25 */ /* 0x000fe2000f8e00ff */
[----:B------:R-:W-:Y:S01]  /*0310*/  IADD3 R41, R3, R41, RZ ;  /* 0x0000002903297210 */ /* 0x000fe20007ffe0ff */
[----:B------:R-:W0:Y:S01]  /*0320*/  LDC R25, c[0x0][0x218] ;  /* 0x00008600ff197b82 */ /* 0x000e220000000800 */
[----:B------:R-:W-:Y:S01]  /*0330*/  IADD3 R43, R48, 0x2, RZ ;  /* 0x00000002302b7810 */ /* 0x000fe20007ffe0ff */
[----:B------:R-:W-:Y:S01]  /*0340*/  IMAD R35, R45, UR7, R8 ;  /* 0x000000072d237c24 */ /* 0x000fe2000f8e0208 */
[----:B------:R-:W-:Y:S01]  /*0350*/  LEA.HI.X R41, R2, UR5, R41, 0x2, P0 ;  /* 0x0000000502297c11 */ /* 0x000fe200080f1429 */
[----:B------:R-:W-:Y:S01]  /*0360*/  IMAD R9, R9, UR8, RZ ;  /* 0x0000000809097c24 */ /* 0x000fe2000f8e02ff */
[----:B------:R-:W-:Y:S01]  /*0370*/  LEA R34, P1, R4, UR4, 0x2 ;  /* 0x0000000404227c11 */ /* 0x000fe2000f8210ff */
[----:B------:R-:W-:Y:S01]  /*0380*/  IMAD R37, R37, UR6, RZ ;  /* 0x0000000625257c24 */ /* 0x000fe2000f8e02ff */
[----:B------:R-:W-:Y:S01]  /*0390*/  IADD3 R35, R5, R35, RZ ;  /* 0x0000002305237210 */ /* 0x000fe20007ffe0ff */
[----:B------:R-:W-:Y:S01]  /*03a0*/  VIADD R42, R48, 0x3 ;  /* 0x00000003302a7836 */ /* 0x000fe20000000000 */
[----:B------:R-:W-:Y:S01]  /*03b0*/  MOV R15, UR10 ;  /* 0x0000000a000f7c02 */ /* 0x000fe20008000f00 */
[----:B------:R-:W-:Y:S01]  /*03c0*/  IMAD R0, R0, UR6, RZ ;  /* 0x0000000600007c24 */ /* 0x000fe2000f8e02ff */
[----:B------:R-:W-:Y:S01]  /*03d0*/  LEA.HI.X R35, R4, UR5, R35, 0x2, P1 ;  /* 0x0000000504237c11 */ /* 0x000fe200088f1423 */
[----:B------:R-:W-:Y:S01]  /*03e0*/  VIADD R44, R48, 0x1 ;  /* 0x00000001302c7836 */ /* 0x000fe20000000000 */
[----:B------:R-:W-:Y:S01]  /*03f0*/  SHF.R.S32.HI R13, RZ, 0x1f, R42 ;  /* 0x0000001fff0d7819 */ /* 0x000fe2000001142a */
[----:B------:R-:W-:Y:S01]  /*0400*/  IMAD.WIDE.U32 R2, R46, UR6, RZ ;  /* 0x000000062e027c25 */ /* 0x000fe2000f8e00ff */
[----:B------:R-:W-:-:S02]  /*0410*/  CS2R R22, SRZ ;  /* 0x0000000000167805 */ /* 0x000fc4000001ff00 */
[----:B------:R-:W-:Y:S02]  /*0420*/  CS2R R20, SRZ ;  /* 0x0000000000147805 */ /* 0x000fe4000001ff00 */
[----:B------:R-:W-:Y:S01]  /*0430*/  SHF.R.S32.HI R5, RZ, 0x1f, R44 ;  /* 0x0000001fff057819 */ /* 0x000fe2000001142c */
[----:B------:R-:W-:Y:S01]  /*0440*/  IMAD.WIDE.U32 R6, R48, UR8, RZ ;  /* 0x0000000830067c25 */ /* 0x000fe2000f8e00ff */
[----:B------:R-:W-:Y:S02]  /*0450*/  LEA R36, P0, R2, UR4, 0x2 ;  /* 0x0000000402247c11 */ /* 0x000fe4000f8010ff */
[----:B------:R-:W-:Y:S01]  /*0460*/  CS2R R18, SRZ ;  /* 0x0000000000127805 */ /* 0x000fe2000001ff00 */
[----:B------:R-:W-:Y:S01]  /*0470*/  IMAD R32, R48, UR9, R9 ;  /* 0x0000000930207c24 */ /* 0x000fe2000f8e0209 */
[----:B------:R-:W-:Y:S01]  /*0480*/  SHF.L.U32 R33, R6, 0x2, RZ ;  /* 0x0000000206217819 */ /* 0x000fe200000006ff */
[----:B------:R-:W-:Y:S02]  /*0490*/  IMAD R37, R46, UR7, R37 ;  /* 0x000000072e257c24 */ /* 0x000fe4000f8e0225 */
[----:B------:R-:W-:Y:S01]  /*04a0*/  IMAD R39, R47, UR7, R0 ;  /* 0x000000072f277c24 */ /* 0x000fe2000f8e0200 */
[----:B------:R-:W-:Y:S01]  /*04b0*/  SHF.R.S32.HI R0, RZ, 0x1f, R43 ;  /* 0x0000001fff007819 */ /* 0x000fe2000001142b */
[----:B------:R-:W-:Y:S01]  /*04c0*/  IMAD.IADD R32, R7, 0x1, R32 ;  /* 0x0000000107207824 */ /* 0x000fe200078e0220 */
[----:B------:R-:W-:Y:S01]  /*04d0*/  ULDC UR7, c[0x0][0x214] ;  /* 0x0000850000077ab9 */ /* 0x000fe20000000800 */
[----:B------:R-:W-:-:S02]  /*04e0*/  IMAD.IADD R37, R3, 0x1, R37 ;  /* 0x0000000103257824 */ /* 0x000fc400078e0225 */
[----:B------:R-:W-:Y:S01]  /*04f0*/  IMAD.WIDE.U32 R8, R47, UR6, RZ ;  /* 0x000000062f087c25 */ /* 0x000fe2000f8e00ff */
[----:B------:R-:W-:Y:S01]  /*0500*/  SHF.L.U64.HI R32, R6, 0x2, R32 ;  /* 0x0000000206207819 */ /* 0x000fe20000010220 */
[----:B------:R-:W-:Y:S01]  /*0510*/  ULDC UR6, c[0x0][0x210] ;  /* 0x0000840000067ab9 */ /* 0x000fe20000000800 */
[----:B------:R-:W-:Y:S01]  /*0520*/  LEA.HI.X R37, R2, UR5, R37, 0x2, P0 ;  /* 0x0000000502257c11 */ /* 0x000fe200080f1425 */
[----:B------:R-:W-:Y:S01]  /*0530*/  IMAD R13, R13, UR8, RZ ;  /* 0x000000080d0d7c24 */ /* 0x000fe2000f8e02ff */
[----:B------:R-:W-:Y:S01]  /*0540*/  IADD3 R39, R9, R39, RZ ;  /* 0x0000002709277210 */ /* 0x000fe20007ffe0ff */
[----:B------:R-:W-:Y:S01]  /*0550*/  IMAD R0, R0, UR8, RZ ;  /* 0x0000000800007c24 */ /* 0x000fe2000f8e02ff */
[----:B------:R-:W-:Y:S01]  /*0560*/  LEA R38, P0, R8, UR4, 0x2 ;  /* 0x0000000408267c11 */ /* 0x000fe2000f8010ff */
[----:B------:R-:W-:Y:S01]  /*0570*/  IMAD R5, R5, UR8, RZ ;  /* 0x0000000805057c24 */ /* 0x000fe2000f8e02ff */
[----:B------:R-:W-:Y:S01]  /*0580*/  ULDC UR4, c[0x0][0x210] ;  /* 0x0000840000047ab9 */ /* 0x000fe20000000800 */
[----:B------:R-:W-:Y:S01]  /*0590*/  IMAD.WIDE.U32 R10, R42, UR8, RZ ;  /* 0x000000082a0a7c25 */ /* 0x000fe2000f8e00ff */
[----:B------:R-:W-:-:S02]  /*05a0*/  LEA.HI.X R39, R8, UR5, R39, 0x2, P0 ;  /* 0x0000000508277c11 */ /* 0x000fc400080f1427 */
[----:B------:R-:W-:Y:S01]  /*05b0*/  ISETP.GE.AND P5, PT, R50, UR4, PT ;  /* 0x0000000432007c0c */ /* 0x000fe2000bfa6270 */
[----:B------:R-:W-:Y:S01]  /*05c0*/  IMAD.WIDE.U32 R6, R43, UR8, RZ ;  /* 0x000000082b067c25 */ /* 0x000fe2000f8e00ff */
[----:B------:R-:W-:Y:S01]  /*05d0*/  SHF.L.U32 R27, R10, 0x2, RZ ;  /* 0x000000020a1b7819 */ /* 0x000fe200000006ff */
[----:B------:R-:W-:Y:S02]  /*05e0*/  ULDC.64 UR4, c[0x0][0x230] ;  /* 0x00008c0000047ab9 */ /* 0x000fe40000000a00 */
[----:B------:R-:W-:Y:S01]  /*05f0*/  IMAD.WIDE.U32 R2, R44, UR8, RZ ;  /* 0x000000082c027c25 */ /* 0x000fe2000f8e00ff */
[----:B------:R-:W-:-:S03]  /*0600*/  UMOV UR8, URZ ;  /* 0x0000003f00087c82 */ /* 0x000fc60008000000 */
[----:B------:R-:W-:Y:S01]  /*0610*/  IMAD R26, R42, UR9, R13 ;  /* 0x000000092a1a7c24 */ /* 0x000fe2000f8e020d */
[----:B------:R-:W-:Y:S01]  /*0620*/  SHF.L.U32 R31, R2, 0x2, RZ ;  /* 0x00000002021f7819 */ /* 0x000fe200000006ff */
[----:B------:R-:W-:Y:S01]  /*0630*/  IMAD R9, R43, UR9, R0 ;  /* 0x000000092b097c24 */ /* 0x000fe2000f8e0200 */
[----:B------:R-:W-:Y:S01]  /*0640*/  MOV R13, UR10 ;  /* 0x0000000a000d7c02 */ /* 0x000fe20008000f00 */
[----:B------:R-:W-:Y:S01]  /*0650*/  IMAD R5, R44, UR9, R5 ;  /* 0x000000092c057c24 */ /* 0x000fe2000f8e0205 */
[----:B------:R-:W-:Y:S01]  /*0660*/  MOV R0, UR10 ;  /* 0x0000000a00007c02 */ /* 0x000fe20008000f00 */
[----:B------:R-:W-:Y:S01]  /*0670*/  IMAD.IADD R26, R11, 0x1, R26 ;  /* 0x000000010b1a7824 */ /* 0x000fe200078e021a */
[----:B------:R-:W-:Y:S01]  /*0680*/  MOV R11, UR10 ;  /* 0x0000000a000b7c02 */ /* 0x000fe20008000f00 */
[----:B------:R-:W-:Y:S01]  /*0690*/  IMAD.IADD R28, R7, 0x1, R9 ;  /* 0x00000001071c7824 */ /* 0x000fe200078e0209 */
[----:B------:R-:W-:Y:S01]  /*06a0*/  IADD3 R30, R3, R5, RZ ;  /* 0x00000005031e7210 */ /* 0x000fe20007ffe0ff */
[----:B------:R-:W-:Y:S01]  /*06b0*/  IMAD.SHL.U32 R29, R6, 0x4, RZ ;  /* 0x00000004061d7824 */ /* 0x000fe200078e00ff */
[----:B------:R-:W-:Y:S01]  /*06c0*/  SHF.L.U64.HI R26, R10, 0x2, R26 ;  /* 0x000000020a1a7819 */ /* 0x000fe2000001021a */
[----:B------:R-:W-:Y:S01]  /*06d0*/  IMAD.MOV.U32 R24, RZ, RZ, RZ ;  /* 0x000000ffff187224 */ /* 0x000fe200078e00ff */
[----:B------:R-:W-:Y:S01]  /*06e0*/  SHF.L.U64.HI R28, R6, 0x2, R28 ;  /* 0x00000002061c7819 */ /* 0x000fe2000001021c */
[----:B------:R-:W-:Y:S01]  /*06f0*/  IMAD.U32 R14, RZ, RZ, UR10 ;  /* 0x0000000aff0e7e24 */ /* 0x000fe2000f8e00ff */
[----:B------:R-:W-:Y:S01]  /*0700*/  SHF.L.U64.HI R30, R2, 0x2, R30 ;  /* 0x00000002021e7819 */ /* 0x000fe2000001021e */
[----:B------:R-:W-:Y:S01]  /*0710*/  IMAD.U32 R12, RZ, RZ, UR10 ;  /* 0x0000000aff0c7e24 */ /* 0x000fe2000f8e00ff */
[----:B------:R-:W-:Y:S01]  /*0720*/  MOV R9, UR10 ;  /* 0x0000000a00097c02 */ /* 0x000fe20008000f00 */
[----:B------:R-:W-:Y:S01]  /*0730*/  IMAD.U32 R10, RZ, RZ, UR10 ;  /* 0x0000000aff0a7e24 */ /* 0x000fe2000f8e00ff */
[----:B------:R-:W-:Y:S01]  /*0740*/  MOV R7, UR10 ;  /* 0x0000000a00077c02 */ /* 0x000fe20008000f00 */
[----:B------:R-:W-:Y:S01]  /*0750*/  IMAD.U32 R8, RZ, RZ, UR10 ;  /* 0x0000000aff087e24 */ /* 0x000fe2000f8e00ff */
[----:B------:R-:W-:Y:S01]  /*0760*/  MOV R5, UR10 ;  /* 0x0000000a00057c02 */ /* 0x000fe20008000f00 */
[----:B------:R-:W-:Y:S01]  /*0770*/  IMAD.U32 R6, RZ, RZ, UR10 ;  /* 0x0000000aff067e24 */ /* 0x000fe2000f8e00ff */
[----:B------:R-:W-:Y:S01]  /*0780*/  MOV R3, UR10 ;  /* 0x0000000a00037c02 */ /* 0x000fe20008000f00 */
[----:B------:R-:W-:-:S02]  /*0790*/  IMAD.U32 R4, RZ, RZ, UR10 ;  /* 0x0000000aff047e24 */ /* 0x000fc4000f8e00ff */
[----:B------:R-:W-:Y:S02]  /*07a0*/  IMAD.U32 R2, RZ, RZ, UR10 ;  /* 0x0000000aff027e24 */ /* 0x000fe4000f8e00ff */
[----:B0-----:R-:W-:-:S07]  /*07b0*/  IMAD.MOV.U32 R17, RZ, RZ, RZ ;  /* 0x000000ffff117224 */ /* 0x001fce00078e00ff */
.L_x_5:
[----:B------:R-:W-:Y:S01]  /*07c0*/  ISETP.GE.AND P0, PT, R47, UR6, PT ;  /* 0x000000062f007c0c */ /* 0x000fe2000bf06270 */
[----:B------:R-:W2:Y:S01]  /*07d0*/  @!P5 LDG.E R18, desc[UR14][R40.64] ;  /* 0x0000000e2812d981 */ /* 0x000ea2000c1e1900 */
[----:B------:R-:W-:Y:S01]  /*07e0*/  ISETP.GE.AND P1, PT, R48, UR7, PT ;  /* 0x0000000730007c0c */ /* 0x000fe2000bf26270 */
[----:B------:R-:W-:Y:S06]  /*07f0*/  UIADD3 UR8, UR8, 0x1, URZ ;  /* 0x0000000108087890 */ /* 0x000fec000fffe03f */
[----:B------:R-:W-:Y:S04]  /*0800*/  ISETP.LE.AND P4, PT, R25, UR8, PT ;  /* 0x0000000819007c0c */ /* 0x000fe8000bf83270 */
[----:B------:R-:W3:Y:S01]  /*0810*/  @!P0 LDG.E R19, desc[UR14][R38.64] ;  /* 0x0000000e26138981 */ /* 0x000ee2000c1e1900 */
[----:B------:R-:W-:Y:S11]  /*0820*/  ISETP.GE.AND P0, PT, R46, UR6, PT ;  /* 0x000000062e007c0c */ /* 0x000ff6000bf06270 */
[----:B------:R-:W-:Y:S02]  /*0830*/  @!UPT UIADD3 URZ, URZ, URZ, URZ ;  /* 0x0000003f3f3ff290 */ /* 0x000fe4000fffe03f */
[----:B------:R0:W4:Y:S01]  /*0840*/  @!P0 LDG.E R20, desc[UR14][R36.64] ;  /* 0x0000000e24148981 */ /* 0x000122000c1e1900 */
[----:B------:R-:W-:Y:S11]  /*0850*/  ISETP.GE.AND P0, PT, R45, UR6, PT ;  /* 0x000000062d007c0c */ /* 0x000ff6000bf06270 */
[----:B------:R-:W-:Y:S02]  /*0860*/  @!UPT UIADD3 URZ, URZ, URZ, URZ ;  /* 0x0000003f3f3ff290 */ /* 0x000fe4000fffe03f */
[----:B------:R1:W5:Y:S01]  /*0870*/  @!P0 LDG.E R21, desc[UR14][R34.64] ;  /* 0x0000000e22158981 */ /* 0x000362000c1e1900 */
[----:B------:R-:W-:Y:S04]  /*0880*/  @!P1 IADD3 R52, P0, R33, UR4, RZ ;  /* 0x0000000421349c10 */ /* 0x000fe8000ff1e0ff */
[----:B------:R-:W-:Y:S05]  /*0890*/  @!P1 IADD3.X R53, R32, UR5, RZ, P0, !PT ;  /* 0x0000000520359c10 */ /* 0x000fea00087fe4ff */
[----:B------:R1:W2:Y:S01]  /*08a0*/  @!P1 LDG.E R17, desc[UR14][R52.64] ;  /* 0x0000000e34119981 */ /* 0x0002a2000c1e1900 */
[----:B------:R-:W-:Y:S02]  /*08b0*/  ISETP.GE.AND P1, PT, R44, UR7, PT ;  /* 0x000000072c007c0c */ /* 0x000fe4000bf26270 */
[----:B0-----:R-:W-:Y:S05]  /*08c0*/  IADD3 R36, P2, R36, 0x4, RZ ;  /* 0x0000000424247810 */ /* 0x001fea0007f5e0ff */
[----:B------:R-:W-:Y:S01]  /*08d0*/  IMAD.X R37, RZ, RZ, R37, P2 ;  /* 0x000000ffff257224 */ /* 0x000fe200010e0625 */
[----:B-1----:R-:W-:Y:S05]  /*08e0*/  IADD3 R34, P3, R34, 0x4, RZ ;  /* 0x0000000422227810 */ /* 0x002fea0007f7e0ff */
[----:B------:R-:W-:Y:S01]  /*08f0*/  IMAD.X R35, RZ, RZ, R35, P3 ;  /* 0x000000ffff237224 */ /* 0x000fe200018e0623 */
[----:B------:R-:W-:Y:S04]  /*0900*/  @!P1 IADD3 R52, P0, R31, UR4, RZ ;  /* 0x000000041f349c10 */ /* 0x000fe8000ff1e0ff */
[----:B------:R-:W-:Y:S05]  /*0910*/  @!P1 IADD3.X R53, R30, UR5, RZ, P0, !PT ;  /* 0x000000051e359c10 */ /* 0x000fea00087fe4ff */
[----:B------:R0:W5:Y:S01]  /*0920*/  @!P1 LDG.E R22, desc[UR14][R52.64] ;  /* 0x0000000e34169981 */ /* 0x000162000c1e1900 */
[----:B------:R-:W-:Y:S11]  /*0930*/  ISETP.GE.AND P1, PT, R43, UR7, PT ;  /* 0x000000072b007c0c */ /* 0x000ff6000bf26270 */
[----:B------:R-:W-:Y:S02]  /*0940*/  @!UPT UIADD3 URZ, URZ, URZ, URZ ;  /* 0x0000003f3f3ff290 */ /* 0x000fe4000fffe03f */
[----:B0-----:R-:W-:Y:S04]  /*0950*/  @!P1 IADD3 R52, P0, R29, UR4, RZ ;  /* 0x000000041d349c10 */ /* 0x001fe8000ff1e0ff */
[----:B------:R-:W-:Y:S05]  /*0960*/  @!P1 IADD3.X R53, R28, UR5, RZ, P0, !PT ;  /* 0x000000051c359c10 */ /* 0x000fea00087fe4ff */
[----:B------:R0:W5:Y:S01]  /*0970*/  @!P1 LDG.E R23, desc[UR14][R52.64] ;  /* 0x0000000e34179981 */ /* 0x000162000c1e1900 */
[----:B------:R-:W-:Y:S11]  /*0980*/  ISETP.GE.AND P1, PT, R42, UR7, PT ;  /* 0x000000072a007c0c */ /* 0x000ff6000bf26270 */
[----:B------:R-:W-:Y:S02]  /*0990*/  @!UPT UIADD3 URZ, URZ, URZ, URZ ;  /* 0x0000003f3f3ff290 */ /* 0x000fe4000fffe03f */
[----:B0-----:R-:W-:Y:S01]  /*09a0*/  @!P1 IADD3 R52, P0, R27, UR4, RZ ;  /* 0x000000041b349c10 */ /* 0x001fe2000ff1e0ff */
[----:B------:R-:W-:Y:S03]  /*09b0*/  UIADD3 UR4, UP0, UR4, 0x4, URZ ;  /* 0x0000000404047890 */ /* 0x000fe6000ff1e03f */
[----:B------:R-:W-:Y:S01]  /*09c0*/  @!P1 IADD3.X R53, R26, UR5, RZ, P0, !PT ;  /* 0x000000051a359c10 */ /* 0x000fe200087fe4ff */
[----:B------:R-:W-:Y:S01]  /*09d0*/  UIADD3.X UR5, URZ, UR5, URZ, UP0, !UPT ;  /* 0x000000053f057290 */ /* 0x000fe200087fe43f */
[----:B------:R-:W-:Y:S03]  /*09e0*/  IADD3 R40, P0, R40, 0x4, RZ ;  /* 0x0000000428287810 */ /* 0x000fe60007f1e0ff */
[----:B------:R-:W5:Y:S01]  /*09f0*/  @!P1 LDG.E R24, desc[UR14][R52.64] ;  /* 0x0000000e34189981 */ /* 0x000f62000c1e1900 */
[----:B------:R-:W-:Y:S01]  /*0a00*/  IADD3 R38, P1, R38, 0x4, RZ ;  /* 0x0000000426267810 */ /* 0x000fe20007f3e0ff */
[----:B------:R-:W-:Y:S04]  /*0a10*/  IMAD.X R41, RZ, RZ, R41, P0 ;  /* 0x000000ffff297224 */ /* 0x000fe800000e0629 */
[----:B------:R-:W-:Y:S02]  /*0a20*/  IMAD.X R39, RZ, RZ, R39, P1 ;  /* 0x000000ffff277224 */ /* 0x000fe400008e0627 */
[-C--:B--2---:R-:W-:Y:S01]  /*0a30*/  FFMA R0, R18, R17.reuse, R0 ;  /* 0x0000001112007223 */ /* 0x084fe20000000000 */
[-C--:B---3--:R-:W-:Y:S01]  /*0a40*/  FFMA R2, R19, R17.reuse, R2 ;  /* 0x0000001113027223 */ /* 0x088fe20000000002 */
[-C--:B----4-:R-:W-:Y:S01]  /*0a50*/  FFMA R3, R20, R17.reuse, R3 ;  /* 0x0000001114037223 */ /* 0x090fe20000000003 */
[----:B-----5:R-:W-:Y:S01]  /*0a60*/  FFMA R4, R21, R17, R4 ;  /* 0x0000001115047223 */ /* 0x020fe20000000004 */
[-C--:B------:R-:W-:Y:S01]  /*0a70*/  FFMA R5, R18, R22.reuse, R5 ;  /* 0x0000001612057223 */ /* 0x080fe20000000005 */
[-C--:B------:R-:W-:Y:S01]  /*0a80*/  FFMA R6, R19, R22.reuse, R6 ;  /* 0x0000001613067223 */ /* 0x080fe20000000006 */
[-C--:B------:R-:W-:Y:S01]  /*0a90*/  FFMA R7, R20, R22.reuse, R7 ;  /* 0x0000001614077223 */ /* 0x080fe20000000007 */
[----:B------:R-:W-:Y:S01]  /*0aa0*/  FFMA R8, R21, R22, R8 ;  /* 0x0000001615087223 */ /* 0x000fe20000000008 */
        /* <DEDUP_REMOVED lines=8> */
[----:B------:R-:W-:Y:S09]  /*0b30*/  @!P4 BRA `(.L_x_5) ;  /* 0xfffffffc0020c947 */ /* 0x000ff2000383ffff */
.L_x_4:
[----:B------:R-:W-:Y:S01]  /*0b40*/  ULDC.64 UR12, c[0x0][0x210] ;  /* 0x00008400000c7ab9 */ /* 0x000fe20000000a00 */
[----:B------:R-:W-:Y:S01]  /*0b50*/  VIADD R18, R50, 0x1 ;  /* 0x0000000132127836 */ /* 0x000fe20000000000 */
[----:B------:R-:W-:Y:S01]  /*0b60*/  ISETP.GE.AND P3, PT, R48, UR13, PT ;  /* 0x0000000d30007c0c */ /* 0x000fe2000bf66270 */
[----:B------:R-:W-:Y:S01]  /*0b70*/  ULDC.64 UR10, c[0x0][0x250] ;  /* 0x00009400000a7ab9 */ /* 0x000fe20000000a00 */
[----:B------:R-:W-:Y:S01]  /*0b80*/  SHF.R.S32.HI R21, RZ, 0x1f, R48 ;  /* 0x0000001fff157819 */ /* 0x000fe20000011430 */
[----:B------:R-:W-:Y:S01]  /*0b90*/  ULDC.64 UR8, c[0x0][0x248] ;  /* 0x0000920000087ab9 */ /* 0x000fe20000000a00 */
[----:B------:R-:W-:Y:S01]  /*0ba0*/  ISETP.GE.OR P1, PT, R50, UR12, P3 ;  /* 0x0000000c32007c0c */ /* 0x000fe20009f26670 */
[----:B------:R-:W-:Y:S01]  /*0bb0*/  BSSY B0, `(.L_x_6) ;  /* 0x0000022000007945 */ /* 0x000fe20003800000 */
[----:B------:R-:W-:Y:S01]  /*0bc0*/  SHF.R.S32.HI R19, RZ, 0x1f, R18 ;  /* 0x0000001fff137819 */ /* 0x000fe20000011412 */
[----:B------:R-:W-:Y:S01]  /*0bd0*/  IMAD R17, R21, UR10, RZ ;  /* 0x0000000a15117c24 */ /* 0x000fe2000f8e02ff */
[----:B------:R-:W-:-:S03]  /*0be0*/  ISETP.GE.OR P2, PT, R18, UR12, P3 ;  /* 0x0000000c12007c0c */ /* 0x000fc60009f46670 */
[C---:B------:R-:W-:Y:S02]  /*0bf0*/  IMAD R17, R48.reuse, UR11, R17 ;  /* 0x0000000b30117c24 */ /* 0x040fe4000f8e0211 */
[----:B------:R-:W-:-:S04]  /*0c00*/  IMAD.WIDE.U32 R22, R48, UR10, R18 ;  /* 0x0000000a30167c25 */ /* 0x000fc8000f8e0012 */
[----:B------:R-:W-:Y:S01]  /*0c10*/  IMAD.IADD R17, R17, 0x1, R23 ;  /* 0x0000000111117824 */ /* 0x000fe200078e0217 */
[----:B------:R-:W-:-:S04]  /*0c20*/  LEA R30, P0, R22, UR8, 0x2 ;  /* 0x00000008161e7c11 */ /* 0x000fc8000f8010ff */
[----:B------:R-:W-:Y:S01]  /*0c30*/  LEA.HI.X R31, R22, UR9, R17, 0x2, P0 ;  /* 0x00000009161f7c11 */ /* 0x000fe200080f1411 */
[----:B------:R-:W-:Y:S08]  /*0c40*/  @P1 BRA `(.L_x_7) ;  /* 0x0000000000601947 */ /* 0x000ff00003800000 */
[----:B------:R-:W-:Y:S01]  /*0c50*/  SHF.R.S32.HI R17, RZ, 0x1f, R48 ;  /* 0x0000001fff117819 */ /* 0x000fe20000011430 */
[----:B------:R-:W-:Y:S01]  /*0c60*/  ULDC.64 UR4, c[0x0][0x250] ;  /* 0x0000940000047ab9 */ /* 0x000fe20000000a00 */
[----:B------:R-:W-:Y:S01]  /*0c70*/  SHF.R.S32.HI R51, RZ, 0x1f, R50 ;  /* 0x0000001fff337819 */ /* 0x000fe20000011432 */
[----:B------:R-:W-:Y:S02]  /*0c80*/  ULDC UR6, c[0x0][0x240] ;  /* 0x0000900000067ab9 */ /* 0x000fe40000000800 */
[----:B------:R-:W-:-:S04]  /*0c90*/  IMAD R23, R17, UR4, RZ ;  /* 0x0000000411177c24 */ /* 0x000fc8000f8e02ff */
[C---:B------:R-:W-:Y:S02]  /*0ca0*/  IMAD R20, R48.reuse, UR5, R23 ;  /* 0x0000000530147c24 */ /* 0x040fe4000f8e0217 */
[----:B------:R-:W-:Y:S01]  /*0cb0*/  IMAD.WIDE.U32 R22, R48, UR4, R50 ;  /* 0x0000000430167c25 */ /* 0x000fe2000f8e0032 */
[----:B------:R-:W-:-:S04]  /*0cc0*/  ULDC.64 UR4, c[0x0][0x248] ;  /* 0x0000920000047ab9 */ /* 0x000fc80000000a00 */
[----:B------:R-:W-:Y:S02]  /*0cd0*/  IADD3 R20, R23, R20, RZ ;  /* 0x0000001417147210 */ /* 0x000fe40007ffe0ff */
[----:B------:R-:W-:-:S04]  /*0ce0*/  LEA R26, P0, R22, UR4, 0x2 ;  /* 0x00000004161a7c11 */ /* 0x000fc8000f8010ff */
[----:B------:R-:W-:Y:S01]  /*0cf0*/  LEA.HI.X R27, R22, UR5, R20, 0x2, P0 ;  /* 0x00000005161b7c11 */ /* 0x000fe200080f1414 */
[----:B------:R-:W-:-:S04]  /*0d00*/  ULDC.64 UR4, c[0x0][0x260] ;  /* 0x0000980000047ab9 */ /* 0x000fc80000000a00 */
[----:B------:R-:W2:Y:S01]  /*0d10*/  LDG.E R20, desc[UR14][R26.64] ;  /* 0x0000000e1a147981 */ /* 0x000ea2000c1e1900 */
[----:B------:R-:W-:Y:S02]  /*0d20*/  IMAD R17, R17, UR4, RZ ;  /* 0x0000000411117c24 */ /* 0x000fe4000f8e02ff */
[----:B------:R-:W-:-:S04]  /*0d30*/  IMAD.WIDE.U32 R22, R48, UR4, R50 ;  /* 0x0000000430167c25 */ /* 0x000fc8000f8e0032 */
[----:B------:R-:W-:Y:S01]  /*0d40*/  IMAD R17, R48, UR5, R17 ;  /* 0x0000000530117c24 */ /* 0x000fe2000f8e0211 */
[----:B------:R-:W-:Y:S02]  /*0d50*/  ULDC.64 UR4, c[0x0][0x258] ;  /* 0x0000960000047ab9 */ /* 0x000fe40000000a00 */
[----:B------:R-:W-:Y:S01]  /*0d60*/  LEA R24, P0, R22, UR4, 0x2 ;  /* 0x0000000416187c11 */ /* 0x000fe2000f8010ff */
[----:B------:R-:W-:Y:S01]  /*0d70*/  ULDC UR4, c[0x0][0x21c] ;  /* 0x0000870000047ab9 */ /* 0x000fe20000000800 */
[----:B------:R-:W-:-:S04]  /*0d80*/  IADD3 R17, R23, R17, RZ ;  /* 0x0000001117117210 */ /* 0x000fc80007ffe0ff */
[----:B------:R-:W-:Y:S01]  /*0d90*/  LEA.HI.X R25, R22, UR5, R17, 0x2, P0 ;  /* 0x0000000516197c11 */ /* 0x000fe200080f1411 */
[----:B--2---:R-:W-:-:S04]  /*0da0*/  FMUL R23, R20, UR6 ;  /* 0x0000000614177c20 */ /* 0x004fc80008400000 */
[----:B------:R-:W-:-:S05]  /*0db0*/  FFMA R23, R0, UR4, R23 ;  /* 0x0000000400177c23 */ /* 0x000fca0008000017 */
[----:B------:R0:W-:Y:S02]  /*0dc0*/  STG.E desc[UR14][R24.64], R23 ;  /* 0x0000001718007986 */ /* 0x0001e4000c10190e */
.L_x_7:
[----:B------:R-:W-:Y:S05]  /*0dd0*/  BSYNC B0 ;  /* 0x0000000000007941 */ /* 0x000fea0003800000 */
.L_x_6:
[----:B0-----:R-:W2:Y:S01]  /*0de0*/  @!P2 LDG.E R23, desc[UR14][R30.64] ;  /* 0x0000000e1e17a981 */ /* 0x001ea2000c1e1900 */
[----:B------:R-:W2:Y:S01]  /*0df0*/  @!P2 LDC R20, c[0x0][0x240] ;  /* 0x00009000ff14ab82 */ /* 0x000ea20000000800 */
[----:B------:R-:W-:Y:S01]  /*0e00*/  ULDC.64 UR6, c[0x0][0x260] ;  /* 0x0000980000067ab9 */ /* 0x000fe20000000a00 */
[----:B------:R-:W-:Y:S01]  /*0e10*/  IADD3 R0, R50, 0x2, RZ ;  /* 0x0000000232007810 */ /* 0x000fe20007ffe0ff */
[----:B------:R-:W-:Y:S01]  /*0e20*/  IMAD R21, R21, UR6, RZ ;  /* 0x0000000615157c24 */ /* 0x000fe2000f8e02ff */
[----:B------:R-:W-:Y:S01]  /*0e30*/  ULDC.64 UR4, c[0x0][0x258] ;  /* 0x0000960000047ab9 */ /* 0x000fe20000000a00 */
[----:B------:R-:W-:Y:S01]  /*0e40*/  IMAD.WIDE.U32 R24, R48, UR6, R18 ;  /* 0x0000000630187c25 */ /* 0x000fe2000f8e0012 */
[----:B------:R-:W-:Y:S02]  /*0e50*/  ISETP.GE.OR P0, PT, R0, UR12, P3 ;  /* 0x0000000c00007c0c */ /* 0x000fe40009f06670 */
[----:B------:R-:W0:Y:S01]  /*0e60*/  @!P2 LDC R17, c[0x0][0x21c] ;  /* 0x00008700ff11ab82 */ /* 0x000e220000000800 */
[----:B------:R-:W-:Y:S01]  /*0e70*/  IMAD R21, R48, UR7, R21 ;  /* 0x0000000730157c24 */ /* 0x000fe2000f8e0215 */
[----:B------:R-:W-:-:S04]  /*0e80*/  LEA R26, P1, R24, UR4, 0x2 ;  /* 0x00000004181a7c11 */ /* 0x000fc8000f8210ff */
[----:B------:R-:W-:-:S04]  /*0e90*/  IADD3 R21, R21, R25, RZ ;  /* 0x0000001915157210 */ /* 0x000fc80007ffe0ff */
[----:B------:R-:W-:Y:S01]  /*0ea0*/  LEA.HI.X R27, R24, UR5, R21, 0x2, P1 ;  /* 0x00000005181b7c11 */ /* 0x000fe200088f1415 */
[----:B--2---:R-:W-:Y:S02]  /*0eb0*/  @!P2 FMUL R23, R23, R20 ;  /* 0x000000141717a220 */ /* 0x004fe40000400000 */
[----:B------:R-:W1:Y:S02]  /*0ec0*/  @!P0 LDC R20, c[0x0][0x21c] ;  /* 0x00008700ff148b82 */ /* 0x000e640000000800 */
[----:B0-----:R-:W-:-:S05]  /*0ed0*/  @!P2 FFMA R23, R2, R17, R23 ;  /* 0x000000110217a223 */ /* 0x001fca0000000017 */
[----:B------:R0:W-:Y:S01]  /*0ee0*/  @!P2 STG.E desc[UR14][R26.64], R23 ;  /* 0x000000171a00a986 */ /* 0x0001e2000c10190e */
[----:B------:R-:W2:Y:S03]  /*0ef0*/  @!P0 LDC R17, c[0x0][0x240] ;  /* 0x00009000ff118b82 */ /* 0x000ea60000000800 */
[----:B------:R-:W2:Y:S01]  /*0f00*/  @!P0 LDG.E R22, desc[UR14][R30.64+0x4] ;  /* 0x0000040e1e168981 */ /* 0x000ea2000c1e1900 */
[----:B------:R-:W-:-:S04]  /*0f10*/  IADD3 R2, R50, 0x3, RZ ;  /* 0x0000000332027810 */ /* 0x000fc80007ffe0ff */
[----:B------:R-:W-:-:S13]  /*0f20*/  ISETP.GE.OR P3, PT, R2, UR12, P3 ;  /* 0x0000000c02007c0c */ /* 0x000fda0009f66670 */
[----:B0-----:R-:W0:Y:S01]  /*0f30*/  @!P3 LDC R23, c[0x0][0x21c] ;  /* 0x00008700ff17bb82 */ /* 0x001e220000000800 */
[----:B--2---:R-:W-:-:S04]  /*0f40*/  @!P0 FMUL R22, R22, R17 ;  /* 0x0000001116168220 */ /* 0x004fc80000400000 */
[----:B-1----:R-:W-:-:S03]  /*0f50*/  @!P0 FFMA R33, R3, R20, R22 ;  /* 0x0000001403218223 */ /* 0x002fc60000000016 */
[----:B------:R-:W1:Y:S02]  /*0f60*/  @!P3 LDC R20, c[0x0][0x240] ;  /* 0x00009000ff14bb82 */ /* 0x000e640000000800 */
[----:B------:R2:W-:Y:S04]  /*0f70*/  @!P0 STG.E desc[UR14][R26.64+0x4], R33 ;  /* 0x000004211a008986 */ /* 0x0005e8000c10190e */
[----:B------:R-:W1:Y:S01]  /*0f80*/  @!P3 LDG.E R25, desc[UR14][R30.64+0x8] ;  /* 0x0000080e1e19b981 */ /* 0x000e62000c1e1900 */
[----:B------:R-:W-:Y:S01]  /*0f90*/  IADD3 R21, R48, 0x1, RZ ;  /* 0x0000000130157810 */ /* 0x000fe20007ffe0ff */
[----:B------:R-:W-:Y:S03]  /*0fa0*/  BSSY B0, `(.L_x_8) ;  /* 0x0000024000007945 */ /* 0x000fe60003800000 */
[C---:B------:R-:W-:Y:S01]  /*0fb0*/  ISETP.GE.AND P2, PT, R21.reuse, UR13, PT ;  /* 0x0000000d15007c0c */ /* 0x040fe2000bf46270 */
[----:B------:R-:W-:Y:S01]  /*0fc0*/  IMAD.WIDE.U32 R28, R21, UR10, R18 ;  /* 0x0000000a151c7c25 */ /* 0x000fe2000f8e0012 */
[----:B------:R-:W-:-:S02]  /*0fd0*/  SHF.R.S32.HI R17, RZ, 0x1f, R21 ;  /* 0x0000001fff117819 */ /* 0x000fc40000011415 */
[----:B------:R-:W-:Y:S02]  /*0fe0*/  ISETP.GE.OR P1, PT, R50, UR12, P2 ;  /* 0x0000000c32007c0c */ /* 0x000fe40009726670 */
[----:B------:R-:W-:Y:S01]  /*0ff0*/  LEA R24, P0, R28, UR8, 0x2 ;  /* 0x000000081c187c11 */ /* 0x000fe2000f8010ff */
[----:B------:R-:W-:Y:S01]  /*1000*/  IMAD R22, R17, UR10, RZ ;  /* 0x0000000a11167c24 */ /* 0x000fe2000f8e02ff */
[----:B------:R-:W-:-:S03]  /*1010*/  ISETP.GE.OR P5, PT, R18, UR12, P2 ;  /* 0x0000000c12007c0c */ /* 0x000fc600097a6670 */
[----:B------:R-:W-:-:S05]  /*1020*/  IMAD R3, R21, UR11, R22 ;  /* 0x0000000b15037c24 */ /* 0x000fca000f8e0216 */
[----:B------:R-:W-:Y:S01]  /*1030*/  IADD3 R3, R3, R29, RZ ;  /* 0x0000001d03037210 */ /* 0x000fe20007ffe0ff */
[----:B-1----:R-:W-:-:S04]  /*1040*/  @!P3 FMUL R25, R25, R20 ;  /* 0x000000141919b220 */ /* 0x002fc80000400000 */
[----:B0-----:R-:W-:Y:S01]  /*1050*/  @!P3 FFMA R23, R4, R23, R25 ;  /* 0x000000170417b223 */ /* 0x001fe20000000019 */
[----:B------:R-:W-:-:S04]  /*1060*/  LEA.HI.X R25, R28, UR9, R3, 0x2, P0 ;  /* 0x000000091c197c11 */ /* 0x000fc800080f1403 */
[----:B------:R2:W-:Y:S01]  /*1070*/  @!P3 STG.E desc[UR14][R26.64+0x8], R23 ;  /* 0x000008171a00b986 */ /* 0x0005e2000c10190e */
[----:B------:R-:W-:Y:S05]  /*1080*/  @P1 BRA `(.L_x_9) ;  /* 0x0000000000541947 */ /* 0x000fea0003800000 */
[----:B------:R-:W-:Y:S01]  /*1090*/  SHF.R.S32.HI R3, RZ, 0x1f, R21 ;  /* 0x0000001fff037819 */ /* 0x000fe20000011415 */
[----:B------:R-:W-:Y:S01]  /*10a0*/  ULDC UR16, c[0x0][0x240] ;  /* 0x0000900000107ab9 */ /* 0x000fe20000000800 */
[----:B--2---:R-:W-:Y:S02]  /*10b0*/  SHF.R.S32.HI R23, RZ, 0x1f, R50 ;  /* 0x0000001fff177819 */ /* 0x004fe40000011432 */
[----:B------:R-:W-:Y:S01]  /*10c0*/  MOV R22, R50 ;  /* 0x0000003200167202 */ /* 0x000fe20000000f00 */
[----:B------:R-:W-:-:S04]  /*10d0*/  IMAD R4, R3, UR10, RZ ;  /* 0x0000000a03047c24 */ /* 0x000fc8000f8e02ff */
[C---:B------:R-:W-:Y:S02]  /*10e0*/  IMAD R4, R21.reuse, UR11, R4 ;  /* 0x0000000b15047c24 */ /* 0x040fe4000f8e0204 */
[----:B------:R-:W-:-:S05]  /*10f0*/  IMAD.WIDE.U32 R26, R21, UR10, R22 ;  /* 0x0000000a151a7c25 */ /* 0x000fca000f8e0016 */
[----:B------:R-:W-:Y:S02]  /*1100*/  IADD3 R4, R27, R4, RZ ;  /* 0x000000041b047210 */ /* 0x000fe40007ffe0ff */
[----:B------:R-:W-:-:S04]  /*1110*/  LEA R28, P0, R26, UR8, 0x2 ;  /* 0x000000081a1c7c11 */ /* 0x000fc8000f8010ff */
[----:B------:R-:W-:-:S05]  /*1120*/  LEA.HI.X R29, R26, UR9, R4, 0x2, P0 ;  /* 0x000000091a1d7c11 */ /* 0x000fca00080f1404 */
[----:B------:R-:W2:Y:S01]  /*1130*/  LDG.E R4, desc[UR14][R28.64] ;  /* 0x0000000e1c047981 */ /* 0x000ea2000c1e1900 */
[----:B------:R-:W-:Y:S02]  /*1140*/  IMAD R20, R3, UR6, RZ ;  /* 0x0000000603147c24 */ /* 0x000fe4000f8e02ff */
[----:B------:R-:W-:-:S04]  /*1150*/  IMAD.WIDE.U32 R22, R21, UR6, R22 ;  /* 0x0000000615167c25 */ /* 0x000fc8000f8e0016 */
[----:B------:R-:W-:Y:S01]  /*1160*/  IMAD R20, R21, UR7, R20 ;  /* 0x0000000715147c24 */ /* 0x000fe2000f8e0214 */
[----:B------:R-:W-:-:S04]  /*1170*/  LEA R26, P0, R22, UR4, 0x2 ;  /* 0x00000004161a7c11 */ /* 0x000fc8000f8010ff */
[----:B------:R-:W-:-:S04]  /*1180*/  IADD3 R20, R23, R20, RZ ;  /* 0x0000001417147210 */ /* 0x000fc80007ffe0ff */
[----:B------:R-:W-:Y:S01]  /*1190*/  LEA.HI.X R27, R22, UR5, R20, 0x2, P0 ;  /* 0x00000005161b7c11 */ /* 0x000fe200080f1414 */
[----:B--2---:R-:W-:Y:S01]  /*11a0*/  FMUL R4, R4, UR16 ;  /* 0x0000001004047c20 */ /* 0x004fe20008400000 */
[----:B------:R-:W-:-:S03]  /*11b0*/  ULDC UR16, c[0x0][0x21c] ;  /* 0x0000870000107ab9 */ /* 0x000fc60000000800 */
[----:B------:R-:W-:-:S05]  /*11c0*/  FFMA R5, R5, UR16, R4 ;  /* 0x0000001005057c23 */ /* 0x000fca0008000004 */
[----:B------:R0:W-:Y:S02]  /*11d0*/  STG.E desc[UR14][R26.64], R5 ;  /* 0x000000051a007986 */ /* 0x0001e4000c10190e */
.L_x_9:
[----:B------:R-:W-:Y:S05]  /*11e0*/  BSYNC B0 ;  /* 0x0000000000007941 */ /* 0x000fea0003800000 */
.L_x_8:
[----:B------:R-:W3:Y:S01]  /*11f0*/  @!P5 LDG.E R4, desc[UR14][R24.64] ;  /* 0x0000000e1804d981 */ /* 0x000ee2000c1e1900 */
[----:B------:R-:W3:Y:S01]  /*1200*/  @!P5 LDC R3, c[0x0][0x240] ;  /* 0x00009000ff03db82 */ /* 0x000ee20000000800 */
[----:B------:R-:W-:Y:S01]  /*1210*/  IMAD R20, R17, UR6, RZ ;  /* 0x0000000611147c24 */ /* 0x000fe2000f8e02ff */
[----:B------:R-:W-:Y:S01]  /*1220*/  ISETP.GE.OR P3, PT, R0, UR12, P2 ;  /* 0x0000000c00007c0c */ /* 0x000fe20009766670 */
[C---:B------:R-:W-:Y:S01]  /*1230*/  IMAD.WIDE.U32 R28, R21.reuse, UR6, R18 ;  /* 0x00000006151c7c25 */ /* 0x040fe2000f8e0012 */
[----:B------:R-:W-:Y:S01]  /*1240*/  BSSY B0, `(.L_x_10) ;  /* 0x000001c000007945 */ /* 0x000fe20003800000 */
[----:B------:R-:W-:Y:S02]  /*1250*/  ISETP.GE.OR P2, PT, R2, UR12, P2 ;  /* 0x0000000c02007c0c */ /* 0x000fe40009746670 */
[----:B------:R-:W-:Y:S01]  /*1260*/  IMAD R20, R21, UR7, R20 ;  /* 0x0000000715147c24 */ /* 0x000fe2000f8e0214 */
[----:B------:R-:W1:Y:S01]  /*1270*/  @!P5 LDC R17, c[0x0][0x21c] ;  /* 0x00008700ff11db82 */ /* 0x000e620000000800 */
[----:B0-2---:R-:W-:Y:S01]  /*1280*/  LEA R26, P0, R28, UR4, 0x2 ;  /* 0x000000041c1a7c11 */ /* 0x005fe2000f8010ff */
[----:B------:R-:W-:-:S02]  /*1290*/  VIADD R5, R48, 0x2 ;  /* 0x0000000230057836 */ /* 0x000fc40000000000 */
[----:B------:R-:W-:-:S03]  /*12a0*/  IADD3 R22, R20, R29, RZ ;  /* 0x0000001d14167210 */ /* 0x000fc60007ffe0ff */
[----:B------:R-:W-:Y:S02]  /*12b0*/  SHF.R.S32.HI R21, RZ, 0x1f, R5 ;  /* 0x0000001fff157819 */ /* 0x000fe40000011405 */
[----:B------:R-:W-:Y:S01]  /*12c0*/  LEA.HI.X R27, R28, UR5, R22, 0x2, P0 ;  /* 0x000000051c1b7c11 */ /* 0x000fe200080f1416 */
[C---:B------:R-:W-:Y:S01]  /*12d0*/  IMAD.WIDE.U32 R22, R5.reuse, UR10, R18 ;  /* 0x0000000a05167c25 */ /* 0x040fe2000f8e0012 */
[----:B------:R-:W-:-:S03]  /*12e0*/  ISETP.GE.AND P4, PT, R5, UR13, PT ;  /* 0x0000000d05007c0c */ /* 0x000fc6000bf86270 */
[----:B------:R-:W-:Y:S01]  /*12f0*/  IMAD R20, R21, UR10, RZ ;  /* 0x0000000a15147c24 */ /* 0x000fe2000f8e02ff */
[----:B------:R-:W-:Y:S02]  /*1300*/  LEA R28, P0, R22, UR8, 0x2 ;  /* 0x00000008161c7c11 */ /* 0x000fe4000f8010ff */
[----:B------:R-:W-:Y:S01]  /*1310*/  ISETP.GE.OR P1, PT, R50, UR12, P4 ;  /* 0x0000000c32007c0c */ /* 0x000fe2000a726670 */
[----:B------:R-:W-:Y:S01]  /*1320*/  IMAD R20, R5, UR11, R20 ;  /* 0x0000000b05147c24 */ /* 0x000fe2000f8e0214 */
[----:B------:R-:W-:-:S03]  /*1330*/  ISETP.GE.OR P6, PT, R18, UR12, P4 ;  /* 0x0000000c12007c0c */ /* 0x000fc6000a7c6670 */
[----:B------:R-:W-:-:S05]  /*1340*/  IMAD.IADD R20, R20, 0x1, R23 ;  /* 0x0000000114147824 */ /* 0x000fca00078e0217 */
[----:B------:R-:W-:Y:S01]  /*1350*/  LEA.HI.X R29, R22, UR9, R20, 0x2, P0 ;  /* 0x00000009161d7c11 */ /* 0x000fe200080f1414 */
[----:B---3--:R-:W-:-:S04]  /*1360*/  @!P5 FMUL R3, R4, R3 ;  /* 0x000000030403d220 */ /* 0x008fc80000400000 */
[----:B-1----:R-:W-:-:S05]  /*1370*/  @!P5 FFMA R3, R6, R17, R3 ;  /* 0x000000110603d223 */ /* 0x002fca0000000003 */
[----:B------:R0:W-:Y:S01]  /*1380*/  @!P5 STG.E desc[UR14][R26.64], R3 ;  /* 0x000000031a00d986 */ /* 0x0001e2000c10190e */
[----:B------:R-:W-:Y:S05]  /*1390*/  @P3 BRA `(.L_x_11) ;  /* 0x0000000000183947 */ /* 0x000fea0003800000 */
[----:B------:R-:W2:Y:S01]  /*13a0*/  LDG.E R4, desc[UR14][R24.64+0x4] ;  /* 0x0000040e18047981 */ /* 0x000ea2000c1e1900 */
[----:B------:R-:W-:Y:S02]  /*13b0*/  ULDC UR16, c[0x0][0x240] ;  /* 0x0000900000107ab9 */ /* 0x000fe40000000800 */
[----:B--2---:R-:W-:Y:S01]  /*13c0*/  FMUL R4, R4, UR16 ;  /* 0x0000001004047c20 */ /* 0x004fe20008400000 */
[----:B------:R-:W-:-:S03]  /*13d0*/  ULDC UR16, c[0x0][0x21c] ;  /* 0x0000870000107ab9 */ /* 0x000fc60000000800 */
[----:B------:R-:W-:-:S05]  /*13e0*/  FFMA R7, R7, UR16, R4 ;  /* 0x0000001007077c23 */ /* 0x000fca0008000004 */
[----:B------:R1:W-:Y:S02]  /*13f0*/  STG.E desc[UR14][R26.64+0x4], R7 ;  /* 0x000004071a007986 */ /* 0x0003e4000c10190e */
.L_x_11:
[----:B------:R-:W-:Y:S05]  /*1400*/  BSYNC B0 ;  /* 0x0000000000007941 */ /* 0x000fea0003800000 */
.L_x_10:
[----:B------:R-:W-:Y:S04]  /*1410*/  BSSY B0, `(.L_x_12) ;  /* 0x0000008000007945 */ /* 0x000fe80003800000 */
[----:B------:R-:W-:Y:S05]  /*1420*/  @P2 BRA `(.L_x_13) ;  /* 0x0000000000182947 */ /* 0x000fea0003800000 */
[----:B0-----:R-:W2:Y:S01]  /*1430*/  LDG.E R3, desc[UR14][R24.64+0x8] ;  /* 0x0000080e18037981 */ /* 0x001ea2000c1e1900 */
[----:B------:R-:W-:Y:S02]  /*1440*/  ULDC UR16, c[0x0][0x240] ;  /* 0x0000900000107ab9 */ /* 0x000fe40000000800 */
[----:B--2---:R-:W-:Y:S01]  /*1450*/  FMUL R3, R3, UR16 ;  /* 0x0000001003037c20 */ /* 0x004fe20008400000 */
[----:B------:R-:W-:-:S03]  /*1460*/  ULDC UR16, c[0x0][0x21c] ;  /* 0x0000870000107ab9 */ /* 0x000fc60000000800 */
[----:B------:R-:W-:-:S05]  /*1470*/  FFMA R3, R8, UR16, R3 ;  /* 0x0000001008037c23 */ /* 0x000fca0008000003 */
[----:B------:R2:W-:Y:S02]  /*1480*/  STG.E desc[UR14][R26.64+0x8], R3 ;  /* 0x000008031a007986 */ /* 0x0005e4000c10190e */
.L_x_13:
[----:B------:R-:W-:Y:S05]  /*1490*/  BSYNC B0 ;  /* 0x0000000000007941 */ /* 0x000fea0003800000 */
.L_x_12:
[----:B------:R-:W-:Y:S04]  /*14a0*/  BSSY B0, `(.L_x_14) ;  /* 0x0000017000007945 */ /* 0x000fe80003800000 */
[----:B------:R-:W-:Y:S05]  /*14b0*/  @P1 BRA `(.L_x_15) ;  /* 0x0000000000541947 */ /* 0x000fea0003800000 */
[----:B0-2---:R-:W-:Y:S01]  /*14c0*/  SHF.R.S32.HI R3, RZ, 0x1f, R5 ;  /* 0x0000001fff037819 */ /* 0x005fe20000011405 */
[----:B------:R-:W-:Y:S01]  /*14d0*/  ULDC UR16, c[0x0][0x240] ;  /* 0x0000900000107ab9 */ /* 0x000fe20000000800 */
[----:B------:R-:W-:Y:S02]  /*14e0*/  SHF.R.S32.HI R23, RZ, 0x1f, R50 ;  /* 0x0000001fff177819 */ /* 0x000fe40000011432 */
[----:B------:R-:W-:Y:S01]  /*14f0*/  MOV R22, R50 ;  /* 0x0000003200167202 */ /* 0x000fe20000000f00 */
[----:B------:R-:W-:-:S04]  /*1500*/  IMAD R4, R3, UR10, RZ ;  /* 0x0000000a03047c24 */ /* 0x000fc8000f8e02ff */
[C---:B------:R-:W-:Y:S02]  /*1510*/  IMAD R4, R5.reuse, UR11, R4 ;  /* 0x0000000b05047c24 */ /* 0x040fe4000f8e0204 */
[----:B-1----:R-:W-:-:S05]  /*1520*/  IMAD.WIDE.U32 R6, R5, UR10, R22 ;  /* 0x0000000a05067c25 */ /* 0x002fca000f8e0016 */
        /* <DEDUP_REMOVED lines=14> */
.L_x_15:
[----:B------:R-:W-:Y:S05]  /*1610*/  BSYNC B0 ;  /* 0x0000000000007941 */ /* 0x000fea0003800000 */
.L_x_14:
[----:B------:R-:W4:Y:S01]  /*1620*/  @!P6 LDG.E R4, desc[UR14][R28.64] ;  /* 0x0000000e1c04e981 */ /* 0x000f22000c1e1900 */
[----:B0-2---:R-:W4:Y:S01]  /*1630*/  @!P6 LDC R3, c[0x0][0x240] ;  /* 0x00009000ff03eb82 */ /* 0x005f220000000800 */
[----:B------:R-:W-:Y:S01]  /*1640*/  IMAD R6, R21, UR6, RZ ;  /* 0x0000000615067c24 */ /* 0x000fe2000f8e02ff */
[----:B------:R-:W-:Y:S01]  /*1650*/  ISETP.GE.OR P5, PT, R0, UR12, P4 ;  /* 0x0000000c00007c0c */ /* 0x000fe2000a7a6670 */
[C---:B------:R-:W-:Y:S01]  /*1660*/  IMAD.WIDE.U32 R22, R5.reuse, UR6, R18 ;  /* 0x0000000605167c25 */ /* 0x040fe2000f8e0012 */
[----:B------:R-:W-:Y:S01]  /*1670*/  BSSY B0, `(.L_x_16) ;  /* 0x000001c000007945 */ /* 0x000fe20003800000 */
[----:B------:R-:W-:Y:S02]  /*1680*/  ISETP.GE.OR P4, PT, R2, UR12, P4 ;  /* 0x0000000c02007c0c */ /* 0x000fe4000a786670 */
[----:B------:R-:W-:Y:S01]  /*1690*/  IMAD R6, R5, UR7, R6 ;  /* 0x0000000705067c24 */ /* 0x000fe2000f8e0206 */
[----:B-1----:R-:W0:Y:S01]  /*16a0*/  @!P6 LDC R7, c[0x0][0x21c] ;  /* 0x00008700ff07eb82 */ /* 0x002e220000000800 */
[----:B------:R-:W-:Y:S01]  /*16b0*/  LEA R20, P1, R22, UR4, 0x2 ;  /* 0x0000000416147c11 */ /* 0x000fe2000f8210ff */
[----:B---3--:R-:W-:-:S02]  /*16c0*/  VIADD R9, R48, 0x3 ;  /* 0x0000000330097836 */ /* 0x008fc40000000000 */
        /* <DEDUP_REMOVED lines=12> */
[----:B----4-:R-:W-:-:S04]  /*1790*/  @!P6 FMUL R3, R4, R3 ;  /* 0x000000030403e220 */ /* 0x010fc80000400000 */
[----:B0-----:R-:W-:-:S05]  /*17a0*/  @!P6 FFMA R3, R10, R7, R3 ;  /* 0x000000070a03e223 */ /* 0x001fca0000000003 */
        /* <DEDUP_REMOVED lines=8> */
.L_x_17:
[----:B------:R-:W-:Y:S05]  /*1830*/  BSYNC B0 ;  /* 0x0000000000007941 */ /* 0x000fea0003800000 */
.L_x_16:
        /* <DEDUP_REMOVED lines=8> */
.L_x_19:
[----:B------:R-:W-:Y:S05]  /*18c0*/  BSYNC B0 ;  /* 0x0000000000007941 */ /* 0x000fea0003800000 */
.L_x_18:
[----:B------:R-:W-:Y:S04]  /*18d0*/  BSSY B0, `(.L_x_20) ;  /* 0x0000016000007945 */ /* 0x000fe80003800000 */
[----:B------:R-:W-:Y:S05]  /*18e0*/  @P3 BRA `(.L_x_21) ;  /* 0x0000000000503947 */ /* 0x000fea0003800000 */
[----:B0-2---:R-:W-:Y:S01]  /*18f0*/  SHF.R.S32.HI R3, RZ, 0x1f, R9 ;  /* 0x0000001fff037819 */ /* 0x005fe20000011409 */
[----:B------:R-:W-:Y:S01]  /*1900*/  ULDC UR13, c[0x0][0x240] ;  /* 0x00009000000d7ab9 */ /* 0x000fe20000000800 */
[----:B------:R-:W-:-:S03]  /*1910*/  SHF.R.S32.HI R51, RZ, 0x1f, R50 ;  /* 0x0000001fff337819 */ /* 0x000fc60000011432 */
[----:B------:R-:W-:Y:S02]  /*1920*/  IMAD R4, R3, UR10, RZ ;  /* 0x0000000a03047c24 */ /* 0x000fe4000f8e02ff */
[----:B------:R-:W-:-:S04]  /*1930*/  IMAD.WIDE.U32 R6, R9, UR10, R50 ;  /* 0x0000000a09067c25 */ /* 0x000fc8000f8e0032 */
[----:B------:R-:W-:Y:S01]  /*1940*/  IMAD R4, R9, UR11, R4 ;  /* 0x0000000b09047c24 */ /* 0x000fe2000f8e0204 */
[----:B-1----:R-:W-:-:S04]  /*1950*/  LEA R20, P1, R6, UR8, 0x2 ;  /* 0x0000000806147c11 */ /* 0x002fc8000f8210ff */
[----:B------:R-:W-:-:S04]  /*1960*/  IADD3 R4, R7, R4, RZ ;  /* 0x0000000407047210 */ /* 0x000fc80007ffe0ff */
        /* <DEDUP_REMOVED lines=12> */
.L_x_21:
[----:B------:R-:W-:Y:S05]  /*1a30*/  BSYNC B0 ;  /* 0x0000000000007941 */ /* 0x000fea0003800000 */
.L_x_20:
[----:B------:R-:W4:Y:S01]  /*1a40*/  @!P2 LDG.E R7, desc[UR14][R24.64] ;  /* 0x0000000e1807a981 */ /* 0x000f22000c1e1900 */
[----:B------:R-:W4:Y:S01]  /*1a50*/  @!P2 LDC R4, c[0x0][0x240] ;  /* 0x00009000ff04ab82 */ /* 0x000f220000000800 */
[----:B------:R-:W-:Y:S01]  /*1a60*/  IMAD R6, R5, UR6, RZ ;  /* 0x0000000605067c24 */ /* 0x000fe2000f8e02ff */
[----:B------:R-:W-:Y:S01]  /*1a70*/  ISETP.GE.OR P3, PT, R0, UR12, P0 ;  /* 0x0000000c00007c0c */ /* 0x000fe20008766670 */
[C---:B------:R-:W-:Y:S01]  /*1a80*/  IMAD.WIDE.U32 R18, R9.reuse, UR6, R18 ;  /* 0x0000000609127c25 */ /* 0x040fe2000f8e0012 */
[----:B------:R-:W-:Y:S01]  /*1a90*/  BSSY B0, `(.L_x_22) ;  /* 0x0000011000007945 */ /* 0x000fe20003800000 */
[----:B------:R-:W-:Y:S02]  /*1aa0*/  ISETP.GE.OR P0, PT, R2, UR12, P0 ;  /* 0x0000000c02007c0c */ /* 0x000fe40008706670 */
[----:B------:R-:W-:Y:S01]  /*1ab0*/  IMAD R6, R9, UR7, R6 ;  /* 0x0000000709067c24 */ /* 0x000fe2000f8e0206 */
[----:B0-2---:R-:W0:Y:S01]  /*1ac0*/  @!P2 LDC R3, c[0x0][0x21c] ;  /* 0x00008700ff03ab82 */ /* 0x005e220000000800 */
[----:B------:R-:W-:-:S03]  /*1ad0*/  LEA R8, P1, R18, UR4, 0x2 ;  /* 0x0000000412087c11 */ /* 0x000fc6000f8210ff */
[----:B------:R-:W-:-:S04]  /*1ae0*/  IADD3 R5, R6, R19, RZ ;  /* 0x0000001306057210 */ /* 0x000fc80007ffe0ff */
        /* <DEDUP_REMOVED lines=11> */
.L_x_23:
[----:B------:R-:W-:Y:S05]  /*1ba0*/  BSYNC B0 ;  /* 0x0000000000007941 */ /* 0x000fea0003800000 */
.L_x_22:
[----:B------:R-:W-:Y:S05]  /*1bb0*/  @P0 EXIT ;  /* 0x000000000000094d */ /* 0x000fea0003800000 */
[----:B0-----:R-:W4:Y:S01]  /*1bc0*/  LDG.E R3, desc[UR14][R24.64+0x8] ;  /* 0x0000080e18037981 */ /* 0x001f22000c1e1900 */
[----:B------:R-:W-:Y:S02]  /*1bd0*/  ULDC UR4, c[0x0][0x240] ;  /* 0x0000900000047ab9 */ /* 0x000fe40000000800 */
[----:B----4-:R-:W-:Y:S01]  /*1be0*/  FMUL R3, R3, UR4 ;  /* 0x0000000403037c20 */ /* 0x010fe20008400000 */
[----:B------:R-:W-:-:S03]  /*1bf0*/  ULDC UR4, c[0x0][0x21c] ;  /* 0x0000870000047ab9 */ /* 0x000fc60000000800 */
[----:B------:R-:W-:-:S05]  /*1c00*/  FFMA R3, R16, UR4, R3 ;  /* 0x0000000410037c23 */ /* 0x000fca0008000003 */
[----:B------:R-:W-:Y:S01]  /*1c10*/  STG.E desc[UR14][R8.64+0x8], R3 ;  /* 0x0000080308007986 */ /* 0x000fe2000c10190e */
[----:B------:R-:W-:Y:S05]  /*1c20*/  EXIT ;  /* 0x000000000000794d */ /* 0x000fea0003800000 */
.L_x_24:
        /* <DEDUP_REMOVED lines=13> */
.L_x_251:


//--------------------- .text._ZN7cutlass9reference6device6kernel12BlockForEachIfNS1_6detail17RandomUniformFuncIfEEEEvPT_mNT0_6ParamsE --------------------------
	.section	.text._ZN7cutlass9reference6device6kernel12BlockForEachIfNS1_6detail17RandomUniformFuncIfEEEEvPT_mNT0_6ParamsE,"ax",@progbits
	.align	128
        .global         _ZN7cutlass9reference6device6kernel12BlockForEachIfNS1_6detail17RandomUniformFuncIfEEEEvPT_mNT0_6ParamsE
        .type           _ZN7cutlass9reference6device6kernel12BlockForEachIfNS1_6detail17RandomUniformFuncIfEEEEvPT_mNT0_6ParamsE,@function
        .size           _ZN7cutlass9reference6device6kernel12BlockForEachIfNS1_6detail17RandomUniformFuncIfEEEEvPT_mNT0_6ParamsE,(.L_x_252 - _ZN7cutlass9reference6device6kernel12BlockForEachIfNS1_6detail17RandomUniformFuncIfEEEEvPT_mNT0_6ParamsE)
        .other          _ZN7cutlass9reference6device6kernel12BlockForEachIfNS1_6detail17RandomUniformFuncIfEEEEvPT_mNT0_6ParamsE,@"STO_CUDA_ENTRY STV_DEFAULT"
_ZN7cutlass9reference6device6kernel12BlockForEachIfNS1_6detail17RandomUniformFuncIfEEEEvPT_mNT0_6ParamsE:
.text._ZN7cutlass9reference6device6kernel12BlockForEachIfNS1_6detail17RandomUniformFuncIfEEEEvPT_mNT0_6ParamsE:
[----:B------:R-:W0:Y:S08]  /*0000*/  LDC R1, c[0x0][0x28] ;  /* 0x00000a00ff017b82 */ /* 0x000e300000000800 */
[----:B------:R-:W1:Y:S01]  /*0010*/  LDC.U8 R0, c[0x0][0x24c] ;  /* 0x00009300ff007b82 */ /* 0x000e620000000000 */
[----:B------:R-:W2:Y:S01]  /*0020*/  S2R R17, SR_CTAID.X ;  /* 0x0000000000117919 */ /* 0x000ea20000002500 */
[----:B0-----:R-:W-:Y:S01]  /*0030*/  VIADD R1, R1, 0xffffffa0 ;  /* 0xffffffa001017836 */ /* 0x001fe20000000000 */
[----:B------:R-:W-:Y:S01]  /*0040*/  ULDC UR4, c[0x0][0x0] ;  /* 0x0000000000047ab9 */ /* 0x000fe20000000800 */
[----:B------:R-:W-:Y:S01]  /*0050*/  ULDC.64 UR16, c[0x0][0x208] ;  /* 0x0000820000107ab9 */ /* 0x000fe20000000a00 */
[----:B------:R-:W2:Y:S01]  /*0060*/  S2R R16, SR_TID.X ;  /* 0x0000000000107919 */ /* 0x000ea20000002100 */
[----:B------:R-:W-:Y:S02]  /*0070*/  BSSY B1, `(.L_x_25) ;  /* 0x0000123000017945 */ /* 0x000fe40003800000 */
[----:B------:R-:W1:Y:S08]  /*0080*/  LDC.U8 R9, c[0x0][0x24d] ;  /* 0x00009340ff097b82 */ /* 0x000e700000000000 */
[----:B------:R-:W0:Y:S08]  /*0090*/  LDC.U8 R8, c[0x0][0x24e] ;  /* 0x00009380ff087b82 */ /* 0x000e300000000000 */
[----:B------:R-:W3:Y:S08]  /*00a0*/  LDC.64 R4, c[0x0][0x220] ;  /* 0x00008800ff047b82 */ /* 0x000ef00000000a00 */
[----:B------:R-:W4:Y:S01]  /*00b0*/  LDC.U8 R13, c[0x0][0x24f] ;  /* 0x000093c0ff0d7b82 */ /* 0x000f220000000000 */
[----:B-1----:R-:W-:-:S07]  /*00c0*/  PRMT R9, R9, 0x7604, R0 ;  /* 0x0000760409097816 */ /* 0x002fce0000000000 */
[----:B------:R-:W1:Y:S01]  /*00d0*/  LDC R12, c[0x0][0x248] ;  /* 0x00009200ff0c7b82 */ /* 0x000e620000000800 */
[----:B0-----:R-:W-:-:S07]  /*00e0*/  PRMT R8, R8, 0x7054, R9 ;  /* 0x0000705408087816 */ /* 0x001fce0000000009 */
[----:B------:R-:W0:Y:S01]  /*00f0*/  LDC.64 R20, c[0x0][0x220] ;  /* 0x00008800ff147b82 */ /* 0x000e220000000a00 */
[----:B---3--:R-:W-:Y:S02]  /*0100*/  LOP3.LUT R4, R4, 0xaad26b49, RZ, 0x3c, !PT ;  /* 0xaad26b4904047812 */ /* 0x008fe400078e3cff */
[----:B------:R-:W-:-:S03]  /*0110*/  LOP3.LUT R5, R5, 0xf7dcefdd, RZ, 0x3c, !PT ;  /* 0xf7dcefdd05057812 */ /* 0x000fc600078e3cff */
[----:B------:R-:W-:Y:S02]  /*0120*/  IMAD R9, R4, 0x4182bed5, RZ ;  /* 0x4182bed504097824 */ /* 0x000fe400078e02ff */
[----:B------:R-:W3:Y:S01]  /*0130*/  LDC.64 R6, c[0x0][0x228] ;  /* 0x00008a00ff067b82 */ /* 0x000ee20000000a00 */
[----:B----4-:R-:W-:Y:S01]  /*0140*/  PRMT R13, R13, 0x654, R8 ;  /* 0x000006540d0d7816 */ /* 0x010fe20000000008 */
[----:B------:R-:W-:Y:S01]  /*0150*/  IMAD R8, R5, -0x658354e5, RZ ;  /* 0x9a7cab1b05087824 */ /* 0x000fe200078e02ff */
[C---:B------:R-:W-:Y:S01]  /*0160*/  LOP3.LUT R10, R9.reuse, 0x159a55e5, RZ, 0x3c, !PT ;  /* 0x159a55e5090a7812 */ /* 0x040fe200078e3cff */
[C---:B------:R-:W-:Y:S02]  /*0170*/  VIADD R15, R9.reuse, 0x75bcd15 ;  /* 0x075bcd15090f7836 */ /* 0x040fe40000000000 */
[C---:B------:R-:W-:Y:S01]  /*0180*/  VIADD R11, R8.reuse, 0x1f123bb5 ;  /* 0x1f123bb5080b7836 */ /* 0x040fe20000000000 */
[C---:B------:R-:W-:Y:S01]  /*0190*/  IADD3 R14, R9.reuse, 0x64f0c9, R8 ;  /* 0x0064f0c9090e7810 */ /* 0x040fe20007ffe008 */
[----:B------:R-:W4:Y:S01]  /*01a0*/  LDC.64 R18, c[0x0][0x238] ;  /* 0x00008e00ff127b82 */ /* 0x000f220000000a00 */
[----:B------:R-:W-:Y:S01]  /*01b0*/  LOP3.LUT R8, R8, 0x5491333, RZ, 0x3c, !PT ;  /* 0x0549133308087812 */ /* 0x000fe200078e3cff */
[----:B------:R-:W-:Y:S01]  /*01c0*/  VIADD R9, R9, 0x583f19 ;  /* 0x00583f1909097836 */ /* 0x000fe20000000000 */
[----:B-1----:R2:W-:Y:S01]  /*01d0*/  STL.64 [R1+0x28], R12 ;  /* 0x0000280c01007387 */ /* 0x0025e20000100a00 */
[----:B------:R-:W-:-:S03]  /*01e0*/  IMAD.MOV.U32 R5, RZ, RZ, RZ ;  /* 0x000000ffff057224 */ /* 0x000fc600078e00ff */
[----:B------:R1:W-:Y:S01]  /*01f0*/  STL.64 [R1+0x30], R14 ;  /* 0x0000300e01007387 */ /* 0x0003e20000100a00 */
[----:B------:R-:W5:Y:S03]  /*0200*/  LDC R0, c[0x0][0x230] ;  /* 0x00008c00ff007b82 */ /* 0x000f660000000800 */
[----:B0-----:R1:W-:Y:S04]  /*0210*/  STL.64 [R1], R20 ;  /* 0x0000001401007387 */ /* 0x0013e80000100a00 */
[----:B------:R1:W-:Y:S01]  /*0220*/  STL.64 [R1+0x38], R10 ;  /* 0x0000380a01007387 */ /* 0x0003e20000100a00 */
[----:B------:R-:W0:Y:S03]  /*0230*/  LDC.64 R2, c[0x0][0x240] ;  /* 0x00009000ff027b82 */ /* 0x000e260000000a00 */
[----:B---3--:R1:W-:Y:S04]  /*0240*/  STL.64 [R1+0x8], R6 ;  /* 0x0000080601007387 */ /* 0x0083e80000100a00 */
[----:B------:R1:W-:Y:S04]  /*0250*/  STL.64 [R1+0x40], R8 ;  /* 0x0000400801007387 */ /* 0x0003e80000100a00 */
[----:B----4-:R1:W-:Y:S01]  /*0260*/  STL.64 [R1+0x18], R18 ;  /* 0x0000181201007387 */ /* 0x0103e20000100a00 */
[----:B--2---:R-:W-:-:S03]  /*0270*/  IMAD R12, R17, UR4, R16 ;  /* 0x00000004110c7c24 */ /* 0x004fc6000f8e0210 */
[----:B-----5:R1:W-:Y:S02]  /*0280*/  STL [R1+0x10], R0 ;  /* 0x0000100001007387 */ /* 0x0203e40000100800 */
[----:B------:R-:W-:Y:S02]  /*0290*/  ISETP.NE.AND P0, PT, R12, RZ, PT ;  /* 0x000000ff0c00720c */ /* 0x000fe40003f05270 */
[----:B0-----:R1:W-:Y:S11]  /*02a0*/  STL.64 [R1+0x20], R2 ;  /* 0x0000200201007387 */ /* 0x0013f60000100a00 */
[----:B------:R-:W-:Y:S05]  /*02b0*/  @!P0 BRA `(.L_x_26) ;  /* 0x0000000c00f88947 */ /* 0x000fea0003800000 */
[----:B-1----:R-:W-:Y:S01]  /*02c0*/  HFMA2.MMA R21, -RZ, RZ, 0, 0 ;  /* 0x00000000ff157435 */ /* 0x002fe200000001ff */
[----:B------:R-:W-:Y:S02]  /*02d0*/  MOV R7, R12 ;  /* 0x0000000c00077202 */ /* 0x000fe40000000f00 */
[----:B------:R-:W-:-:S08]  /*02e0*/  MOV R4, R5 ;  /* 0x0000000500047202 */ /* 0x000fd00000000f00 */
.L_x_32:
[----:B------:R-:W-:Y:S01]  /*02f0*/  LOP3.LUT P0, RZ, R7, 0x3, RZ, 0xc0, !PT ;  /* 0x0000000307ff7812 */ /* 0x000fe2000780c0ff */
[----:B------:R-:W-:-:S12]  /*0300*/  BSSY B0, `(.L_x_27) ;  /* 0x00000f2000007945 */ /* 0x000fd80003800000 */
[----:B0-----:R-:W-:Y:S05]  /*0310*/  @!P0 BRA `(.L_x_28) ;  /* 0x0000000c00c08947 */ /* 0x001fea0003800000 */
[----:B------:R-:W-:Y:S02]  /*0320*/  HFMA2.MMA R20, -RZ, RZ, 0, 0 ;  /* 0x00000000ff147435 */ /* 0x000fe400000001ff */
.L_x_31:
[----:B------:R-:W-:Y:S01]  /*0330*/  IMAD.MOV.U32 R18, RZ, RZ, RZ ;  /* 0x000000ffff127224 */ /* 0x000fe200078e00ff */
[----:B0-----:R-:W-:Y:S02]  /*0340*/  CS2R R8, SRZ ;  /* 0x0000000000087805 */ /* 0x001fe4000001ff00 */
[----:B------:R-:W-:Y:S01]  /*0350*/  CS2R R10, SRZ ;  /* 0x00000000000a7805 */ /* 0x000fe2000001ff00 */
[----:B------:R-:W-:-:S07]  /*0360*/  IMAD.MOV.U32 R15, RZ, RZ, RZ ;  /* 0x000000ffff0f7224 */ /* 0x000fce00078e00ff */
.L_x_30:
[----:B------:R-:W-:Y:S01]  /*0370*/  LEA R0, R18, R1, 0x2 ;  /* 0x0000000112007211 */ /* 0x000fe200078e10ff */
[----:B------:R-:W0:Y:S05]  /*0380*/  LDC.64 R24, c[0x4][RZ] ;  /* 0x01000000ff187b82 */ /* 0x000e2a0000000a00 */
[----:B------:R-:W5:Y:S01]  /*0390*/  LDL R0, [R0+0x34] ;  /* 0x0000340000007983 */ /* 0x000f620000100800 */
[----:B------:R-:W-:Y:S02]  /*03a0*/  SHF.R.S32.HI R3, RZ, 0x1f, R21 ;  /* 0x0000001fff037819 */ /* 0x000fe40000011415 */
[----:B------:R-:W-:-:S03]  /*03b0*/  MOV R19, RZ ;  /* 0x000000ff00137202 */ /* 0x000fc60000000f00 */
[----:B------:R-:W-:Y:S02]  /*03c0*/  IMAD R3, R3, 0xc80, RZ ;  /* 0x00000c8003037824 */ /* 0x000fe400078e02ff */
[----:B0-----:R-:W-:-:S05]  /*03d0*/  IMAD.WIDE.U32 R24, R21, 0xc80, R24 ;  /* 0x00000c8015187825 */ /* 0x001fca00078e0018 */
[----:B------:R-:W-:-:S07]  /*03e0*/  IADD3 R3, R25, R3, RZ ;  /* 0x0000000319037210 */ /* 0x000fce0007ffe0ff */
.L_x_29:
[----:B------:R-:W-:Y:S02]  /*03f0*/  IMAD.MOV.U32 R2, RZ, RZ, 0x1 ;  /* 0x00000001ff027424 */ /* 0x000fe400078e00ff */
[----:B------:R-:W-:Y:S02]  /*0400*/  IMAD.MOV.U32 R16, RZ, RZ, R24 ;  /* 0x000000ffff107224 */ /* 0x000fe400078e0018 */
[----:B------:R-:W-:Y:S01]  /*0410*/  IMAD.MOV.U32 R17, RZ, RZ, R3 ;  /* 0x000000ffff117224 */ /* 0x000fe200078e0003 */
[----:B------:R-:W-:Y:S01]  /*0420*/  SHF.L.U32 R13, R2, R19, RZ ;  /* 0x00000013020d7219 */ /* 0x000fe200000006ff */
[----:B------:R-:W-:-:S03]  /*0430*/  IMAD R2, R18, 0x20, R19 ;  /* 0x0000002012027824 */ /* 0x000fc600078e0213 */
[----:B-----5:R-:W-:Y:S01]  /*0440*/  LOP3.LUT P0, RZ, R0, R13, RZ, 0xc0, !PT ;  /* 0x0000000d00ff7212 */ /* 0x020fe2000780c0ff */
[----:B------:R-:W-:-:S04]  /*0450*/  IMAD R2, R2, 0x5, RZ ;  /* 0x0000000502027824 */ /* 0x000fc800078e02ff */
[----:B------:R-:W-:-:S08]  /*0460*/  IMAD.WIDE R22, R2, 0x4, R16 ;  /* 0x0000000402167825 */ /* 0x000fd000078e0210 */
[----:B------:R-:W2:Y:S01]  /*0470*/  @P0 LDG.E R6, desc[UR16][R22.64+0x8] ;  /* 0x0000081016060981 */ /* 0x000ea2000c1e1900 */
[----:B------:R-:W-:-:S03]  /*0480*/  IMAD.MOV.U32 R2, RZ, RZ, 0x2 ;  /* 0x00000002ff027424 */ /* 0x000fc600078e00ff */
[----:B------:R-:W3:Y:S04]  /*0490*/  @P0 LDG.E R16, desc[UR16][R22.64] ;  /* 0x0000001016100981 */ /* 0x000ee8000c1e1900 */
[----:B------:R-:W4:Y:S01]  /*04a0*/  @P0 LDG.E R14, desc[UR16][R22.64+0x10] ;  /* 0x00001010160e0981 */ /* 0x000f22000c1e1900 */
[----:B------:R-:W-:-:S03]  /*04b0*/  SHF.L.U32 R27, R2, R19, RZ ;  /* 0x00000013021b7219 */ /* 0x000fc600000006ff */
[----:B------:R-:W4:Y:S04]  /*04c0*/  @P0 LDG.E R13, desc[UR16][R22.64+0x4] ;  /* 0x00000410160d0981 */ /* 0x000f28000c1e1900 */
[----:B------:R-:W4:Y:S01]  /*04d0*/  @P0 LDG.E R17, desc[UR16][R22.64+0xc] ;  /* 0x00000c1016110981 */ /* 0x000f22000c1e1900 */
[----:B------:R-:W-:-:S13]  /*04e0*/  LOP3.LUT P1, RZ, R0, R27, RZ, 0xc0, !PT ;  /* 0x0000001b00ff7212 */ /* 0x000fda000782c0ff */
[----:B------:R-:W4:Y:S04]  /*04f0*/  @P1 LDG.E R2, desc[UR16][R22.64+0x14] ;  /* 0x0000141016021981 */ /* 0x000f28000c1e1900 */
[----:B------:R-:W4:Y:S01]  /*0500*/  @P1 LDG.E R27, desc[UR16][R22.64+0x18] ;  /* 0x00001810161b1981 */ /* 0x000f22000c1e1900 */
[----:B--2---:R-:W-:-:S03]  /*0510*/  @P0 LOP3.LUT R11, R11, R6, RZ, 0x3c, !PT ;  /* 0x000000060b0b0212 */ /* 0x004fc600078e3cff */
[----:B------:R-:W2:Y:S01]  /*0520*/  @P1 LDG.E R6, desc[UR16][R22.64+0x1c] ;  /* 0x00001c1016061981 */ /* 0x000ea2000c1e1900 */
[----:B---3--:R-:W-:Y:S01]  /*0530*/  @P0 LOP3.LUT R15, R15, R16, RZ, 0x3c, !PT ;  /* 0x000000100f0f0212 */ /* 0x008fe200078e3cff */
[----:B------:R-:W-:Y:S01]  /*0540*/  IMAD.MOV.U32 R16, RZ, RZ, 0x4 ;  /* 0x00000004ff107424 */ /* 0x000fe200078e00ff */
[----:B----4-:R-:W-:Y:S02]  /*0550*/  @P0 LOP3.LUT R9, R9, R14, RZ, 0x3c, !PT ;  /* 0x0000000e09090212 */ /* 0x010fe400078e3cff */
[----:B------:R-:W3:Y:S01]  /*0560*/  @P1 LDG.E R14, desc[UR16][R22.64+0x24] ;  /* 0x00002410160e1981 */ /* 0x000ee2000c1e1900 */
[----:B------:R-:W-:-:S03]  /*0570*/  @P0 LOP3.LUT R10, R10, R13, RZ, 0x3c, !PT ;  /* 0x0000000d0a0a0212 */ /* 0x000fc600078e3cff */
[----:B------:R-:W4:Y:S01]  /*0580*/  @P1 LDG.E R13, desc[UR16][R22.64+0x20] ;  /* 0x00002010160d1981 */ /* 0x000f22000c1e1900 */
[----:B------:R-:W-:Y:S02]  /*0590*/  @P0 LOP3.LUT R8, R8, R17, RZ, 0x3c, !PT ;  /* 0x0000001108080212 */ /* 0x000fe400078e3cff */
[----:B------:R-:W-:-:S04]  /*05a0*/  SHF.L.U32 R17, R16, R19, RZ ;  /* 0x0000001310117219 */ /* 0x000fc800000006ff */
[----:B------:R-:W-:Y:S02]  /*05b0*/  LOP3.LUT P0, RZ, R0, R17, RZ, 0xc0, !PT ;  /* 0x0000001100ff7212 */ /* 0x000fe4000780c0ff */
[----:B------:R-:W-:-:S11]  /*05c0*/  @P1 LOP3.LUT R15, R15, R2, RZ, 0x3c, !PT ;  /* 0x000000020f0f1212 */ /* 0x000fd600078e3cff */
[----:B------:R-:W4:Y:S04]  /*05d0*/  @P0 LDG.E R2, desc[UR16][R22.64+0x30] ;  /* 0x0000301016020981 */ /* 0x000f28000c1e1900 */
[----:B------:R-:W4:Y:S04]  /*05e0*/  @P0 LDG.E R17, desc[UR16][R22.64+0x2c] ;  /* 0x00002c1016110981 */ /* 0x000f28000c1e1900 */
[----:B------:R-:W4:Y:S01]  /*05f0*/  @P0 LDG.E R16, desc[UR16][R22.64+0x28] ;  /* 0x0000281016100981 */ /* 0x000f22000c1e1900 */
[----:B------:R-:W-:Y:S02]  /*0600*/  @P1 LOP3.LUT R10, R10, R27, RZ, 0x3c, !PT ;  /* 0x0000001b0a0a1212 */ /* 0x000fe400078e3cff */
[----:B--2---:R-:W-:-:S02]  /*0610*/  @P1 LOP3.LUT R11, R11, R6, RZ, 0x3c, !PT ;  /* 0x000000060b0b1212 */ /* 0x004fc400078e3cff */
[----:B------:R-:W2:Y:S01]  /*0620*/  @P0 LDG.E R6, desc[UR16][R22.64+0x38] ;  /* 0x0000381016060981 */ /* 0x000ea2000c1e1900 */
[----:B---3--:R-:W-:Y:S01]  /*0630*/  @P1 LOP3.LUT R9, R9, R14, RZ, 0x3c, !PT ;  /* 0x0000000e09091212 */ /* 0x008fe200078e3cff */
[----:B------:R-:W-:Y:S01]  /*0640*/  IMAD.MOV.U32 R14, RZ, RZ, 0x8 ;  /* 0x00000008ff0e7424 */ /* 0x000fe200078e00ff */
[----:B----4-:R-:W-:Y:S02]  /*0650*/  @P1 LOP3.LUT R8, R8, R13, RZ, 0x3c, !PT ;  /* 0x0000000d08081212 */ /* 0x010fe400078e3cff */
[----:B------:R-:W3:Y:S02]  /*0660*/  @P0 LDG.E R13, desc[UR16][R22.64+0x34] ;  /* 0x00003410160d0981 */ /* 0x000ee4000c1e1900 */
[----:B------:R-:W-:-:S04]  /*0670*/  SHF.L.U32 R27, R14, R19, RZ ;  /* 0x000000130e1b7219 */ /* 0x000fc800000006ff */
[----:B------:R-:W-:-:S13]  /*0680*/  LOP3.LUT P1, RZ, R0, R27, RZ, 0xc0, !PT ;  /* 0x0000001b00ff7212 */ /* 0x000fda000782c0ff */
[----:B------:R-:W4:Y:S01]  /*0690*/  @P1 LDG.E R14, desc[UR16][R22.64+0x3c] ;  /* 0x00003c10160e1981 */ /* 0x000f22000c1e1900 */
[----:B------:R-:W-:-:S03]  /*06a0*/  @P0 LOP3.LUT R11, R11, R2, RZ, 0x3c, !PT ;  /* 0x000000020b0b0212 */ /* 0x000fc600078e3cff */
[----:B------:R-:W4:Y:S04]  /*06b0*/  @P1 LDG.E R2, desc[UR16][R22.64+0x44] ;  /* 0x0000441016021981 */ /* 0x000f28000c1e1900 */
[----:B------:R-:W4:Y:S01]  /*06c0*/  @P1 LDG.E R27, desc[UR16][R22.64+0x40] ;  /* 0x00004010161b1981 */ /* 0x000f22000c1e1900 */
[----:B------:R-:W-:-:S03]  /*06d0*/  @P0 LOP3.LUT R10, R10, R17, RZ, 0x3c, !PT ;  /* 0x000000110a0a0212 */ /* 0x000fc600078e3cff */
[----:B------:R-:W4:Y:S01]  /*06e0*/  @P1 LDG.E R17, desc[UR16][R22.64+0x48] ;  /* 0x0000481016111981 */ /* 0x000f22000c1e1900 */
[----:B------:R-:W-:Y:S01]  /*06f0*/  @P0 LOP3.LUT R15, R15, R16, RZ, 0x3c, !PT ;  /* 0x000000100f0f0212 */ /* 0x000fe200078e3cff */
[----:B------:R-:W-:Y:S01]  /*0700*/  IMAD.MOV.U32 R16, RZ, RZ, 0x10 ;  /* 0x00000010ff107424 */ /* 0x000fe200078e00ff */
[----:B--2---:R-:W-:Y:S02]  /*0710*/  @P0 LOP3.LUT R9, R9, R6, RZ, 0x3c, !PT ;  /* 0x0000000609090212 */ /* 0x004fe400078e3cff */
[----:B------:R-:W2:Y:S01]  /*0720*/  @P1 LDG.E R6, desc[UR16][R22.64+0x4c] ;  /* 0x00004c1016061981 */ /* 0x000ea2000c1e1900 */
[----:B---3--:R-:W-:Y:S02]  /*0730*/  @P0 LOP3.LUT R8, R8, R13, RZ, 0x3c, !PT ;  /* 0x0000000d08080212 */ /* 0x008fe400078e3cff */
[----:B------:R-:W-:-:S04]  /*0740*/  SHF.L.U32 R13, R16, R19, RZ ;  /* 0x00000013100d7219 */ /* 0x000fc800000006ff */
[----:B------:R-:W-:-:S13]  /*0750*/  LOP3.LUT P0, RZ, R0, R13, RZ, 0xc0, !PT ;  /* 0x0000000d00ff7212 */ /* 0x000fda000780c0ff */
[----:B------:R-:W3:Y:S01]  /*0760*/  @P0 LDG.E R16, desc[UR16][R22.64+0x50] ;  /* 0x0000501016100981 */ /* 0x000ee2000c1e1900 */
[----:B----4-:R-:W-:-:S03]  /*0770*/  @P1 LOP3.LUT R11, R11, R2, RZ, 0x3c, !PT ;  /* 0x000000020b0b1212 */ /* 0x010fc600078e3cff */
[----:B------:R-:W4:Y:S04]  /*0780*/  @P0 LDG.E R13, desc[UR16][R22.64+0x54] ;  /* 0x00005410160d0981 */ /* 0x000f28000c1e1900 */
[----:B------:R-:W4:Y:S01]  /*0790*/  @P0 LDG.E R2, desc[UR16][R22.64+0x60] ;  /* 0x0000601016020981 */ /* 0x000f22000c1e1900 */
[----:B------:R-:W-:-:S03]  /*07a0*/  @P1 LOP3.LUT R15, R15, R14, RZ, 0x3c, !PT ;  /* 0x0000000e0f0f1212 */ /* 0x000fc600078e3cff */
[----:B------:R-:W4:Y:S01]  /*07b0*/  @P0 LDG.E R14, desc[UR16][R22.64+0x58] ;  /* 0x00005810160e0981 */ /* 0x000f22000c1e1900 */
[----:B------:R-:W-:-:S03]  /*07c0*/  @P1 LOP3.LUT R10, R10, R27, RZ, 0x3c, !PT ;  /* 0x0000001b0a0a1212 */ /* 0x000fc600078e3cff */
[----:B------:R-:W4:Y:S01]  /*07d0*/  @P0 LDG.E R27, desc[UR16][R22.64+0x5c] ;  /* 0x00005c10161b0981 */ /* 0x000f22000c1e1900 */
[----:B------:R-:W-:Y:S02]  /*07e0*/  @P1 LOP3.LUT R8, R8, R17, RZ, 0x3c, !PT ;  /* 0x0000001108081212 */ /* 0x000fe400078e3cff */
[----:B--2---:R-:W-:Y:S01]  /*07f0*/  @P1 LOP3.LUT R9, R9, R6, RZ, 0x3c, !PT ;  /* 0x0000000609091212 */ /* 0x004fe200078e3cff */
[----:B------:R-:W-:-:S05]  /*0800*/  IMAD.MOV.U32 R6, RZ, RZ, 0x20 ;  /* 0x00000020ff067424 */ /* 0x000fca00078e00ff */
[----:B------:R-:W-:-:S04]  /*0810*/  SHF.L.U32 R17, R6, R19, RZ ;  /* 0x0000001306117219 */ /* 0x000fc800000006ff */
[----:B------:R-:W-:-:S13]  /*0820*/  LOP3.LUT P1, RZ, R0, R17, RZ, 0xc0, !PT ;  /* 0x0000001100ff7212 */ /* 0x000fda000782c0ff */
[----:B------:R-:W2:Y:S04]  /*0830*/  @P1 LDG.E R17, desc[UR16][R22.64+0x68] ;  /* 0x0000681016111981 */ /* 0x000ea8000c1e1900 */
[----:B------:R-:W2:Y:S01]  /*0840*/  @P1 LDG.E R6, desc[UR16][R22.64+0x64] ;  /* 0x0000641016061981 */ /* 0x000ea2000c1e1900 */
[----:B---3--:R-:W-:-:S03]  /*0850*/  @P0 LOP3.LUT R15, R15, R16, RZ, 0x3c, !PT ;  /* 0x000000100f0f0212 */ /* 0x008fc600078e3cff */
[----:B------:R-:W3:Y:S01]  /*0860*/  @P1 LDG.E R16, desc[UR16][R22.64+0x6c] ;  /* 0x00006c1016101981 */ /* 0x000ee2000c1e1900 */
[----:B----4-:R-:W-:-:S03]  /*0870*/  @P0 LOP3.LUT R9, R9, R2, RZ, 0x3c, !PT ;  /* 0x0000000209090212 */ /* 0x010fc600078e3cff */
[----:B------:R-:W4:Y:S01]  /*0880*/  @P1 LDG.E R2, desc[UR16][R22.64+0x74] ;  /* 0x0000741016021981 */ /* 0x000f22000c1e1900 */
[----:B------:R-:W-:-:S03]  /*0890*/  @P0 LOP3.LUT R10, R10, R13, RZ, 0x3c, !PT ;  /* 0x0000000d0a0a0212 */ /* 0x000fc600078e3cff */
[----:B------:R-:W4:Y:S01]  /*08a0*/  @P1 LDG.E R13, desc[UR16][R22.64+0x70] ;  /* 0x00007010160d1981 */ /* 0x000f22000c1e1900 */
[----:B------:R-:W-:Y:S01]  /*08b0*/  @P0 LOP3.LUT R11, R11, R14, RZ, 0x3c, !PT ;  /* 0x0000000e0b0b0212 */ /* 0x000fe200078e3cff */
[----:B------:R-:W-:Y:S01]  /*08c0*/  IMAD.MOV.U32 R14, RZ, RZ, 0x40 ;  /* 0x00000040ff0e7424 */ /* 0x000fe200078e00ff */
[----:B------:R-:W-:-:S04]  /*08d0*/  @P0 LOP3.LUT R8, R8, R27, RZ, 0x3c, !PT ;  /* 0x0000001b08080212 */ /* 0x000fc800078e3cff */
[----:B------:R-:W-:-:S04]  /*08e0*/  SHF.L.U32 R27, R14, R19, RZ ;  /* 0x000000130e1b7219 */ /* 0x000fc800000006ff */
[----:B------:R-:W-:-:S13]  /*08f0*/  LOP3.LUT P0, RZ, R0, R27, RZ, 0xc0, !PT ;  /* 0x0000001b00ff7212 */ /* 0x000fda000780c0ff */
[----:B------:R-:W4:Y:S04]  /*0900*/  @P0 LDG.E R14, desc[UR16][R22.64+0x78] ;  /* 0x00007810160e0981 */ /* 0x000f28000c1e1900 */
[----:B------:R-:W4:Y:S01]  /*0910*/  @P0 LDG.E R27, desc[UR16][R22.64+0x84] ;  /* 0x00008410161b0981 */ /* 0x000f22000c1e1900 */
[----:B--2---:R-:W-:-:S03]  /*0920*/  @P1 LOP3.LUT R10, R10, R17, RZ, 0x3c, !PT ;  /* 0x000000110a0a1212 */ /* 0x004fc600078e3cff */
[----:B------:R-:W2:Y:S01]  /*0930*/  @P0 LDG.E R17, desc[UR16][R22.64+0x7c] ;  /* 0x00007c1016110981 */ /* 0x000ea2000c1e1900 */
[----:B------:R-:W-:-:S03]  /*0940*/  @P1 LOP3.LUT R15, R15, R6, RZ, 0x3c, !PT ;  /* 0x000000060f0f1212 */ /* 0x000fc600078e3cff */
[----:B------:R-:W2:Y:S01]  /*0950*/  @P0 LDG.E R6, desc[UR16][R22.64+0x80] ;  /* 0x0000801016060981 */ /* 0x000ea2000c1e1900 */
[----:B---3--:R-:W-:-:S03]  /*0960*/  @P1 LOP3.LUT R11, R11, R16, RZ, 0x3c, !PT ;  /* 0x000000100b0b1212 */ /* 0x008fc600078e3cff */
[----:B------:R-:W3:Y:S01]  /*0970*/  @P0 LDG.E R16, desc[UR16][R22.64+0x88] ;  /* 0x0000881016100981 */ /* 0x000ee2000c1e1900 */
[----:B----4-:R-:W-:Y:S01]  /*0980*/  @P1 LOP3.LUT R9, R9, R2, RZ, 0x3c, !PT ;  /* 0x0000000209091212 */ /* 0x010fe200078e3cff */
[----:B------:R-:W-:Y:S01]  /*0990*/  IMAD.MOV.U32 R2, RZ, RZ, 0x80 ;  /* 0x00000080ff027424 */ /* 0x000fe200078e00ff */
[----:B------:R-:W-:-:S04]  /*09a0*/  @P1 LOP3.LUT R8, R8, R13, RZ, 0x3c, !PT ;  /* 0x0000000d08081212 */ /* 0x000fc800078e3cff */
[----:B------:R-:W-:-:S04]  /*09b0*/  SHF.L.U32 R13, R2, R19, RZ ;  /* 0x00000013020d7219 */ /* 0x000fc800000006ff */
[----:B------:R-:W-:-:S13]  /*09c0*/  LOP3.LUT P1, RZ, R0, R13, RZ, 0xc0, !PT ;  /* 0x0000000d00ff7212 */ /* 0x000fda000782c0ff */
[----:B------:R-:W4:Y:S04]  /*09d0*/  @P1 LDG.E R13, desc[UR16][R22.64+0x90] ;  /* 0x00009010160d1981 */ /* 0x000f28000c1e1900 */
[----:B------:R-:W4:Y:S01]  /*09e0*/  @P1 LDG.E R2, desc[UR16][R22.64+0x8c] ;  /* 0x00008c1016021981 */ /* 0x000f22000c1e1900 */
[----:B------:R-:W-:-:S03]  /*09f0*/  @P0 LOP3.LUT R15, R15, R14, RZ, 0x3c, !PT ;  /* 0x0000000e0f0f0212 */ /* 0x000fc600078e3cff */
[----:B------:R-:W4:Y:S01]  /*0a00*/  @P1 LDG.E R14, desc[UR16][R22.64+0x94] ;  /* 0x00009410160e1981 */ /* 0x000f22000c1e1900 */
[----:B------:R-:W-:Y:S02]  /*0a10*/  @P0 LOP3.LUT R8, R8, R27, RZ, 0x3c, !PT ;  /* 0x0000001b08080212 */ /* 0x000fe400078e3cff */
[----:B--2---:R-:W-:Y:S02]  /*0a20*/  @P0 LOP3.LUT R10, R10, R17, RZ, 0x3c, !PT ;  /* 0x000000110a0a0212 */ /* 0x004fe400078e3cff */
[----:B------:R-:W2:Y:S01]  /*0a30*/  @P1 LDG.E R17, desc[UR16][R22.64+0x98] ;  /* 0x0000981016111981 */ /* 0x000ea2000c1e1900 */
[----:B------:R-:W-:-:S03]  /*0a40*/  @P0 LOP3.LUT R11, R11, R6, RZ, 0x3c, !PT ;  /* 0x000000060b0b0212 */ /* 0x000fc600078e3cff */
[----:B------:R-:W2:Y:S01]  /*0a50*/  @P1 LDG.E R6, desc[UR16][R22.64+0x9c] ;  /* 0x00009c1016061981 */ /* 0x000ea2000c1e1900 */
[----:B---3--:R-:W-:Y:S01]  /*0a60*/  @P0 LOP3.LUT R9, R9, R16, RZ, 0x3c, !PT ;  /* 0x0000001009090212 */ /* 0x008fe200078e3cff */
[----:B------:R-:W-:-:S05]  /*0a70*/  IMAD.MOV.U32 R16, RZ, RZ, 0x100 ;  /* 0x00000100ff107424 */ /* 0x000fca00078e00ff */
[----:B------:R-:W-:-:S04]  /*0a80*/  SHF.L.U32 R27, R16, R19, RZ ;  /* 0x00000013101b7219 */ /* 0x000fc800000006ff */
[----:B------:R-:W-:-:S13]  /*0a90*/  LOP3.LUT P0, RZ, R0, R27, RZ, 0xc0, !PT ;  /* 0x0000001b00ff7212 */ /* 0x000fda000780c0ff */
[----:B------:R-:W3:Y:S01]  /*0aa0*/  @P0 LDG.E R16, desc[UR16][R22.64+0xa0] ;  /* 0x0000a01016100981 */ /* 0x000ee2000c1e1900 */
[----:B----4-:R-:W-:-:S03]  /*0ab0*/  @P1 LOP3.LUT R10, R10, R13, RZ, 0x3c, !PT ;  /* 0x0000000d0a0a1212 */ /* 0x010fc600078e3cff */
[----:B------:R-:W4:Y:S01]  /*0ac0*/  @P0 LDG.E R13, desc[UR16][R22.64+0xa4] ;  /* 0x0000a410160d0981 */ /* 0x000f22000c1e1900 */
[----:B------:R-:W-:-:S03]  /*0ad0*/  @P1 LOP3.LUT R11, R11, R14, RZ, 0x3c, !PT ;  /* 0x0000000e0b0b1212 */ /* 0x000fc600078e3cff */
[----:B------:R-:W3:Y:S01]  /*0ae0*/  @P0 LDG.E R14, desc[UR16][R22.64+0xb0] ;  /* 0x0000b010160e0981 */ /* 0x000ee2000c1e1900 */
[----:B------:R-:W-:-:S03]  /*0af0*/  @P1 LOP3.LUT R15, R15, R2, RZ, 0x3c, !PT ;  /* 0x000000020f0f1212 */ /* 0x000fc600078e3cff */
[----:B------:R-:W3:Y:S01]  /*0b00*/  @P0 LDG.E R2, desc[UR16][R22.64+0xa8] ;  /* 0x0000a81016020981 */ /* 0x000ee2000c1e1900 */
[----:B--2---:R-:W-:-:S03]  /*0b10*/  @P1 LOP3.LUT R8, R8, R17, RZ, 0x3c, !PT ;  /* 0x0000001108081212 */ /* 0x004fc600078e3cff */
[----:B------:R-:W2:Y:S01]  /*0b20*/  @P0 LDG.E R17, desc[UR16][R22.64+0xac] ;  /* 0x0000ac1016110981 */ /* 0x000ea2000c1e1900 */
[----:B------:R-:W-:Y:S01]  /*0b30*/  @P1 LOP3.LUT R9, R9, R6, RZ, 0x3c, !PT ;  /* 0x0000000609091212 */ /* 0x000fe200078e3cff */
[----:B------:R-:W-:-:S05]  /*0b40*/  IMAD.MOV.U32 R6, RZ, RZ, 0x200 ;  /* 0x00000200ff067424 */ /* 0x000fca00078e00ff */
[----:B------:R-:W-:-:S04]  /*0b50*/  SHF.L.U32 R27, R6, R19, RZ ;  /* 0x00000013061b7219 */ /* 0x000fc800000006ff */
[----:B------:R-:W-:-:S13]  /*0b60*/  LOP3.LUT P1, RZ, R0, R27, RZ, 0xc0, !PT ;  /* 0x0000001b00ff7212 */ /* 0x000fda000782c0ff */
[----:B------:R-:W2:Y:S01]  /*0b70*/  @P1 LDG.E R6, desc[UR16][R22.64+0xb4] ;  /* 0x0000b41016061981 */ /* 0x000ea2000c1e1900 */
[----:B----4-:R-:W-:-:S03]  /*0b80*/  @P0 LOP3.LUT R10, R10, R13, RZ, 0x3c, !PT ;  /* 0x0000000d0a0a0212 */ /* 0x010fc600078e3cff */
[----:B------:R-:W4:Y:S04]  /*0b90*/  @P1 LDG.E R27, desc[UR16][R22.64+0xb8] ;  /* 0x0000b810161b1981 */ /* 0x000f28000c1e1900 */
[----:B------:R-:W4:Y:S01]  /*0ba0*/  @P1 LDG.E R13, desc[UR16][R22.64+0xc0] ;  /* 0x0000c010160d1981 */ /* 0x000f22000c1e1900 */
[----:B---3--:R-:W-:Y:S01]  /*0bb0*/  @P0 LOP3.LUT R15, R15, R16, RZ, 0x3c, !PT ;  /* 0x000000100f0f0212 */ /* 0x008fe200078e3cff */
[----:B------:R-:W-:Y:S01]  /*0bc0*/  IMAD.MOV.U32 R16, RZ, RZ, 0x400 ;  /* 0x00000400ff107424 */ /* 0x000fe200078e00ff */
[----:B------:R-:W-:Y:S02]  /*0bd0*/  @P0 LOP3.LUT R9, R9, R14, RZ, 0x3c, !PT ;  /* 0x0000000e09090212 */ /* 0x000fe400078e3cff */
[----:B------:R-:W3:Y:S01]  /*0be0*/  @P1 LDG.E R14, desc[UR16][R22.64+0xc4] ;  /* 0x0000c410160e1981 */ /* 0x000ee2000c1e1900 */
[----:B------:R-:W-:-:S03]  /*0bf0*/  @P0 LOP3.LUT R11, R11, R2, RZ, 0x3c, !PT ;  /* 0x000000020b0b0212 */ /* 0x000fc600078e3cff */
[----:B------:R-:W3:Y:S01]  /*0c00*/  @P1 LDG.E R2, desc[UR16][R22.64+0xbc] ;  /* 0x0000bc1016021981 */ /* 0x000ee2000c1e1900 */
[----:B--2---:R-:W-:Y:S02]  /*0c10*/  @P0 LOP3.LUT R8, R8, R17, RZ, 0x3c, !PT ;  /* 0x0000001108080212 */ /* 0x004fe400078e3cff */
[----:B------:R-:W-:-:S04]  /*0c20*/  SHF.L.U32 R17, R16, R19, RZ ;  /* 0x0000001310117219 */ /* 0x000fc800000006ff */
[----:B------:R-:W-:-:S13]  /*0c30*/  LOP3.LUT P0, RZ, R0, R17, RZ, 0xc0, !PT ;  /* 0x0000001100ff7212 */ /* 0x000fda000780c0ff */
[----:B------:R-:W2:Y:S04]  /*0c40*/  @P0 LDG.E R16, desc[UR16][R22.64+0xc8] ;  /* 0x0000c81016100981 */ /* 0x000ea8000c1e1900 */
[----:B------:R-:W2:Y:S01]  /*0c50*/  @P0 LDG.E R17, desc[UR16][R22.64+0xcc] ;  /* 0x0000cc1016110981 */ /* 0x000ea2000c1e1900 */
[----:B------:R-:W-:-:S03]  /*0c60*/  @P1 LOP3.LUT R15, R15, R6, RZ, 0x3c, !PT ;  /* 0x000000060f0f1212 */ /* 0x000fc600078e3cff */
[----:B------:R-:W2:Y:S01]  /*0c70*/  @P0 LDG.E R6, desc[UR16][R22.64+0xd0] ;  /* 0x0000d01016060981 */ /* 0x000ea2000c1e1900 */
[----:B----4-:R-:W-:-:S03]  /*0c80*/  @P1 LOP3.LUT R8, R8, R13, RZ, 0x3c, !PT ;  /* 0x0000000d08081212 */ /* 0x010fc600078e3cff */
[----:B------:R-:W4:Y:S01]  /*0c90*/  @P0 LDG.E R13, desc[UR16][R22.64+0xd4] ;  /* 0x0000d410160d0981 */ /* 0x000f22000c1e1900 */
[----:B---3--:R-:W-:Y:S01]  /*0ca0*/  @P1 LOP3.LUT R9, R9, R14, RZ, 0x3c, !PT ;  /* 0x0000000e09091212 */ /* 0x008fe200078e3cff */
[----:B------:R-:W-:Y:S01]  /*0cb0*/  IMAD.MOV.U32 R14, RZ, RZ, 0x800 ;  /* 0x00000800ff0e7424 */ /* 0x000fe200078e00ff */
[----:B------:R-:W-:-:S04]  /*0cc0*/  @P1 LOP3.LUT R10, R10, R27, RZ, 0x3c, !PT ;  /* 0x0000001b0a0a1212 */ /* 0x000fc800078e3cff */
[----:B------:R-:W-:-:S04]  /*0cd0*/  SHF.L.U32 R27, R14, R19, RZ ;  /* 0x000000130e1b7219 */ /* 0x000fc800000006ff */
[----:B------:R-:W-:Y:S02]  /*0ce0*/  LOP3.LUT P2, RZ, R0, R27, RZ, 0xc0, !PT ;  /* 0x0000001b00ff7212 */ /* 0x000fe4000784c0ff */
[----:B------:R-:W-:Y:S02]  /*0cf0*/  @P1 LOP3.LUT R11, R11, R2, RZ, 0x3c, !PT ;  /* 0x000000020b0b1212 */ /* 0x000fe400078e3cff */
[----:B------:R-:W3:Y:S01]  /*0d00*/  @P0 LDG.E R2, desc[UR16][R22.64+0xd8] ;  /* 0x0000d81016020981 */ /* 0x000ee2000c1e1900 */
[----:B------:R-:W-:-:S05]  /*0d10*/  IMAD.MOV.U32 R14, RZ, RZ, 0x1000 ;  /* 0x00001000ff0e7424 */ /* 0x000fca00078e00ff */
[----:B------:R-:W-:-:S03]  /*0d20*/  SHF.L.U32 R27, R14, R19, RZ ;  /* 0x000000130e1b7219 */ /* 0x000fc600000006ff */
[----:B------:R-:W3:Y:S01]  /*0d30*/  @P2 LDG.E R14, desc[UR16][R22.64+0xe4] ;  /* 0x0000e410160e2981 */ /* 0x000ee2000c1e1900 */
[----:B--2---:R-:W-:-:S03]  /*0d40*/  @P0 LOP3.LUT R15, R15, R16, RZ, 0x3c, !PT ;  /* 0x000000100f0f0212 */ /* 0x004fc600078e3cff */
[----:B------:R-:W2:Y:S01]  /*0d50*/  @P2 LDG.E R16, desc[UR16][R22.64+0xdc] ;  /* 0x0000dc1016102981 */ /* 0x000ea2000c1e1900 */
[----:B------:R-:W-:-:S03]  /*0d60*/  @P0 LOP3.LUT R10, R10, R17, RZ, 0x3c, !PT ;  /* 0x000000110a0a0212 */ /* 0x000fc600078e3cff */
[----:B------:R-:W2:Y:S01]  /*0d70*/  @P2 LDG.E R17, desc[UR16][R22.64+0xe0] ;  /* 0x0000e01016112981 */ /* 0x000ea2000c1e1900 */
[----:B------:R-:W-:-:S03]  /*0d80*/  @P0 LOP3.LUT R11, R11, R6, RZ, 0x3c, !PT ;  /* 0x000000060b0b0212 */ /* 0x000fc600078e3cff */
[----:B------:R-:W2:Y:S01]  /*0d90*/  @P2 LDG.E R6, desc[UR16][R22.64+0xec] ;  /* 0x0000ec1016062981 */ /* 0x000ea2000c1e1900 */
[----:B----4-:R-:W-:-:S03]  /*0da0*/  @P0 LOP3.LUT R8, R8, R13, RZ, 0x3c, !PT ;  /* 0x0000000d08080212 */ /* 0x010fc600078e3cff */
[----:B------:R-:W4:Y:S01]  /*0db0*/  @P2 LDG.E R13, desc[UR16][R22.64+0xe8] ;  /* 0x0000e810160d2981 */ /* 0x000f22000c1e1900 */
[----:B------:R-:W-:Y:S02]  /*0dc0*/  LOP3.LUT P1, RZ, R0, R27, RZ, 0xc0, !PT ;  /* 0x0000001b00ff7212 */ /* 0x000fe4000782c0ff */
[----:B---3--:R-:W-:-:S11]  /*0dd0*/  @P0 LOP3.LUT R9, R9, R2, RZ, 0x3c, !PT ;  /* 0x0000000209090212 */ /* 0x008fd600078e3cff */
[----:B------:R-:W3:Y:S01]  /*0de0*/  @P1 LDG.E R2, desc[UR16][R22.64+0xf0] ;  /* 0x0000f01016021981 */ /* 0x000ee2000c1e1900 */
[----:B------:R-:W-:-:S03]  /*0df0*/  @P2 LOP3.LUT R11, R11, R14, RZ, 0x3c, !PT ;  /* 0x0000000e0b0b2212 */ /* 0x000fc600078e3cff */
[----:B------:R-:W3:Y:S01]  /*0e00*/  @P1 LDG.E R14, desc[UR16][R22.64+0x100] ;  /* 0x00010010160e1981 */ /* 0x000ee2000c1e1900 */
[----:B--2---:R-:W-:Y:S01]  /*0e10*/  @P2 LOP3.LUT R15, R15, R16, RZ, 0x3c, !PT ;  /* 0x000000100f0f2212 */ /* 0x004fe200078e3cff */
[----:B------:R-:W-:-:S05]  /*0e20*/  IMAD.MOV.U32 R16, RZ, RZ, 0x2000 ;  /* 0x00002000ff107424 */ /* 0x000fca00078e00ff */
[----:B------:R-:W-:Y:S02]  /*0e30*/  SHF.L.U32 R27, R16, R19, RZ ;  /* 0x00000013101b7219 */ /* 0x000fe400000006ff */
[----:B------:R-:W2:Y:S02]  /*0e40*/  @P1 LDG.E R16, desc[UR16][R22.64+0xf8] ;  /* 0x0000f81016101981 */ /* 0x000ea4000c1e1900 */
[----:B------:R-:W-:Y:S02]  /*0e50*/  LOP3.LUT P0, RZ, R0, R27, RZ, 0xc0, !PT ;  /* 0x0000001b00ff7212 */ /* 0x000fe4000780c0ff */
[----:B------:R-:W2:Y:S01]  /*0e60*/  @P1 LDG.E R27, desc[UR16][R22.64+0xf4] ;  /* 0x0000f410161b1981 */ /* 0x000ea2000c1e1900 */
[----:B------:R-:W-:Y:S02]  /*0e70*/  @P2 LOP3.LUT R10, R10, R17, RZ, 0x3c, !PT ;  /* 0x000000110a0a2212 */ /* 0x000fe400078e3cff */
[----:B------:R-:W-:Y:S01]  /*0e80*/  @P2 LOP3.LUT R9, R9, R6, RZ, 0x3c, !PT ;  /* 0x0000000609092212 */ /* 0x000fe200078e3cff */
[----:B------:R-:W2:Y:S01]  /*0e90*/  @P1 LDG.E R17, desc[UR16][R22.64+0xfc] ;  /* 0x0000fc1016111981 */ /* 0x000ea2000c1e1900 */
[----:B----4-:R-:W-:-:S06]  /*0ea0*/  @P2 LOP3.LUT R8, R8, R13, RZ, 0x3c, !PT ;  /* 0x0000000d08082212 */ /* 0x010fcc00078e3cff */
[----:B------:R-:W4:Y:S04]  /*0eb0*/  @P0 LDG.E R6, desc[UR16][R22.64+0x104] ;  /* 0x0001041016060981 */ /* 0x000f28000c1e1900 */
[----:B------:R-:W4:Y:S01]  /*0ec0*/  @P0 LDG.E R13, desc[UR16][R22.64+0x108] ;  /* 0x00010810160d0981 */ /* 0x000f22000c1e1900 */
[----:B---3--:R-:W-:Y:S01]  /*0ed0*/  @P1 LOP3.LUT R15, R15, R2, RZ, 0x3c, !PT ;  /* 0x000000020f0f1212 */ /* 0x008fe200078e3cff */
[----:B------:R-:W-:Y:S01]  /*0ee0*/  IMAD.MOV.U32 R2, RZ, RZ, 0x4000 ;  /* 0x00004000ff027424 */ /* 0x000fe200078e00ff */
[----:B------:R-:W-:Y:S02]  /*0ef0*/  @P1 LOP3.LUT R9, R9, R14, RZ, 0x3c, !PT ;  /* 0x0000000e09091212 */ /* 0x000fe400078e3cff */
[----:B--2---:R-:W-:Y:S02]  /*0f00*/  @P1 LOP3.LUT R10, R10, R27, RZ, 0x3c, !PT ;  /* 0x0000001b0a0a1212 */ /* 0x004fe400078e3cff */
[----:B------:R-:W-:-:S02]  /*0f10*/  SHF.L.U32 R27, R2, R19, RZ ;  /* 0x00000013021b7219 */ /* 0x000fc400000006ff */
[----:B------:R-:W2:Y:S02]  /*0f20*/  @P0 LDG.E R2, desc[UR16][R22.64+0x10c] ;  /* 0x00010c1016020981 */ /* 0x000ea4000c1e1900 */
[----:B------:R-:W-:Y:S02]  /*0f30*/  LOP3.LUT P2, RZ, R0, R27, RZ, 0xc0, !PT ;  /* 0x0000001b00ff7212 */ /* 0x000fe4000784c0ff */
[----:B------:R-:W-:Y:S02]  /*0f40*/  @P1 LOP3.LUT R11, R11, R16, RZ, 0x3c, !PT ;  /* 0x000000100b0b1212 */ /* 0x000fe400078e3cff */
[----:B------:R-:W3:Y:S01]  /*0f50*/  @P0 LDG.E R16, desc[UR16][R22.64+0x114] ;  /* 0x0001141016100981 */ /* 0x000ee2000c1e1900 */
[----:B------:R-:W-:Y:S02]  /*0f60*/  @P1 LOP3.LUT R8, R8, R17, RZ, 0x3c, !PT ;  /* 0x0000001108081212 */ /* 0x000fe400078e3cff */
[----:B----4-:R-:W-:Y:S01]  /*0f70*/  @P0 LOP3.LUT R15, R15, R6, RZ, 0x3c, !PT ;  /* 0x000000060f0f0212 */ /* 0x010fe200078e3cff */
[----:B------:R-:W4:Y:S01]  /*0f80*/  @P0 LDG.E R17, desc[UR16][R22.64+0x110] ;  /* 0x0001101016110981 */ /* 0x000f22000c1e1900 */
[----:B------:R-:W-:-:S04]  /*0f90*/  @P0 LOP3.LUT R10, R10, R13, RZ, 0x3c, !PT ;  /* 0x0000000d0a0a0212 */ /* 0x000fc800078e3cff */
[----:B------:R-:W4:Y:S04]  /*0fa0*/  @P2 LDG.E R13, desc[UR16][R22.64+0x11c] ;  /* 0x00011c10160d2981 */ /* 0x000f28000c1e1900 */
[----:B------:R-:W4:Y:S04]  /*0fb0*/  @P2 LDG.E R14, desc[UR16][R22.64+0x118] ;  /* 0x00011810160e2981 */ /* 0x000f28000c1e1900 */
[----:B------:R-:W4:Y:S01]  /*0fc0*/  @P2 LDG.E R6, desc[UR16][R22.64+0x120] ;  /* 0x0001201016062981 */ /* 0x000f22000c1e1900 */
[----:B--2---:R-:W-:Y:S01]  /*0fd0*/  @P0 LOP3.LUT R11, R11, R2, RZ, 0x3c, !PT ;  /* 0x000000020b0b0212 */ /* 0x004fe200078e3cff */
[----:B------:R-:W-:-:S05]  /*0fe0*/  IMAD.MOV.U32 R2, RZ, RZ, 0x8000 ;  /* 0x00008000ff027424 */ /* 0x000fca00078e00ff */
[----:B------:R-:W-:-:S04]  /*0ff0*/  SHF.L.U32 R27, R2, R19, RZ ;  /* 0x00000013021b7219 */ /* 0x000fc800000006ff */
[----:B------:R-:W-:Y:S02]  /*1000*/  LOP3.LUT P1, RZ, R0, R27, RZ, 0xc0, !PT ;  /* 0x0000001b00ff7212 */ /* 0x000fe4000782c0ff */
[----:B---3--:R-:W-:Y:S02]  /*1010*/  @P0 LOP3.LUT R9, R9, R16, RZ, 0x3c, !PT ;  /* 0x0000001009090212 */ /* 0x008fe400078e3cff */
[----:B------:R-:W2:Y:S01]  /*1020*/  @P2 LDG.E R16, desc[UR16][R22.64+0x128] ;  /* 0x0001281016102981 */ /* 0x000ea2000c1e1900 */
[----:B----4-:R-:W-:-:S03]  /*1030*/  @P2 LOP3.LUT R10, R10, R13, RZ, 0x3c, !PT ;  /* 0x0000000d0a0a2212 */ /* 0x010fc600078e3cff */
[----:B------:R-:W3:Y:S01]  /*1040*/  @P2 LDG.E R13, desc[UR16][R22.64+0x124] ;  /* 0x00012410160d2981 */ /* 0x000ee2000c1e1900 */
[----:B------:R-:W-:Y:S02]  /*1050*/  @P0 LOP3.LUT R8, R8, R17, RZ, 0x3c, !PT ;  /* 0x0000001108080212 */ /* 0x000fe400078e3cff */
[----:B------:R-:W-:Y:S02]  /*1060*/  @P2 LOP3.LUT R15, R15, R14, RZ, 0x3c, !PT ;  /* 0x0000000e0f0f2212 */ /* 0x000fe400078e3cff */
[----:B------:R-:W-:Y:S01]  /*1070*/  @P2 LOP3.LUT R11, R11, R6, RZ, 0x3c, !PT ;  /* 0x000000060b0b2212 */ /* 0x000fe200078e3cff */
[----:B------:R-:W4:Y:S04]  /*1080*/  @P1 LDG.E R14, desc[UR16][R22.64+0x12c] ;  /* 0x00012c10160e1981 */ /* 0x000f28000c1e1900 */
[----:B------:R-:W4:Y:S04]  /*1090*/  @P1 LDG.E R17, desc[UR16][R22.64+0x130] ;  /* 0x0001301016111981 */ /* 0x000f28000c1e1900 */
[----:B------:R-:W4:Y:S04]  /*10a0*/  @P1 LDG.E R6, desc[UR16][R22.64+0x134] ;  /* 0x0001341016061981 */ /* 0x000f28000c1e1900 */
[----:B------:R-:W4:Y:S04]  /*10b0*/  @P1 LDG.E R2, desc[UR16][R22.64+0x13c] ;  /* 0x00013c1016021981 */ /* 0x000f28000c1e1900 */
[----:B------:R-:W4:Y:S01]  /*10c0*/  @P1 LDG.E R27, desc[UR16][R22.64+0x138] ;  /* 0x00013810161b1981 */ /* 0x000f22000c1e1900 */
[----:B------:R-:W-:-:S05]  /*10d0*/  VIADD R19, R19, 0x10 ;  /* 0x0000001013137836 */ /* 0x000fca0000000000 */
[----:B------:R-:W-:Y:S02]  /*10e0*/  ISETP.NE.AND P0, PT, R19, 0x20, PT ;  /* 0x000000201300780c */ /* 0x000fe40003f05270 */
[----:B--2---:R-:W-:Y:S02]  /*10f0*/  @P2 LOP3.LUT R9, R9, R16, RZ, 0x3c, !PT ;  /* 0x0000001009092212 */ /* 0x004fe400078e3cff */
[----:B---3--:R-:W-:Y:S02]  /*1100*/  @P2 LOP3.LUT R8, R8, R13, RZ, 0x3c, !PT ;  /* 0x0000000d08082212 */ /* 0x008fe400078e3cff */
[----:B----4-:R-:W-:Y:S02]  /*1110*/  @P1 LOP3.LUT R15, R15, R14, RZ, 0x3c, !PT ;  /* 0x0000000e0f0f1212 */ /* 0x010fe400078e3cff */
[----:B------:R-:W-:Y:S02]  /*1120*/  @P1 LOP3.LUT R10, R10, R17, RZ, 0x3c, !PT ;  /* 0x000000110a0a1212 */ /* 0x000fe400078e3cff */
[----:B------:R-:W-:-:S02]  /*1130*/  @P1 LOP3.LUT R11, R11, R6, RZ, 0x3c, !PT ;  /* 0x000000060b0b1212 */ /* 0x000fc400078e3cff */
[----:B------:R-:W-:Y:S02]  /*1140*/  @P1 LOP3.LUT R9, R9, R2, RZ, 0x3c, !PT ;  /* 0x0000000209091212 */ /* 0x000fe400078e3cff */
[----:B------:R-:W-:Y:S01]  /*1150*/  @P1 LOP3.LUT R8, R8, R27, RZ, 0x3c, !PT ;  /* 0x0000001b08081212 */ /* 0x000fe200078e3cff */
[----:B------:R-:W-:Y:S05]  /*1160*/  @P0 BRA `(.L_x_29) ;  /* 0xfffffff000a00947 */ /* 0x000fea000383ffff */
[----:B------:R-:W-:-:S04]  /*1170*/  IADD3 R18, R18, 0x1, RZ ;  /* 0x0000000112127810 */ /* 0x000fc80007ffe0ff */
[----:B------:R-:W-:-:S13]  /*1180*/  ISETP.GE.U32.AND P0, PT, R18, 0x5, PT ;  /* 0x000000051200780c */ /* 0x000fda0003f06070 */
[----:B------:R-:W-:Y:S05]  /*1190*/  @!P0 BRA `(.L_x_30) ;  /* 0xfffffff000748947 */ /* 0x000fea000383ffff */
[----:B------:R-:W-:Y:S01]  /*11a0*/  VIADD R20, R20, 0x1 ;  /* 0x0000000114147836 */ /* 0x000fe20000000000 */
[----:B------:R-:W-:Y:S01]  /*11b0*/  LOP3.LUT R3, R7, 0x3, RZ, 0xc0, !PT ;  /* 0x0000000307037812 */ /* 0x000fe200078ec0ff */
[----:B------:R0:W-:Y:S03]  /*11c0*/  STL [R1+0x34], R15 ;  /* 0x0000340f01007387 */ /* 0x0001e60000100800 */
[----:B------:R-:W-:Y:S01]  /*11d0*/  ISETP.GT.U32.AND P0, PT, R3, R20, PT ;  /* 0x000000140300720c */ /* 0x000fe20003f04070 */
[----:B------:R0:W-:Y:S03]  /*11e0*/  STL.64 [R1+0x38], R10 ;  /* 0x0000380a01007387 */ /* 0x0001e60000100a00 */
[----:B------:R-:W-:Y:S01]  /*11f0*/  ISETP.GT.U32.AND.EX P0, PT, RZ, RZ, PT, P0 ;  /* 0x000000ffff00720c */ /* 0x000fe20003f04100 */
[----:B------:R0:W-:-:S12]  /*1200*/  STL.64 [R1+0x40], R8 ;  /* 0x0000400801007387 */ /* 0x0001d80000100a00 */
[----:B------:R-:W-:Y:S05]  /*1210*/  @P0 BRA `(.L_x_31) ;  /* 0xfffffff000440947 */ /* 0x000fea000383ffff */
.L_x_28:
[----:B------:R-:W-:Y:S05]  /*1220*/  BSYNC B0 ;  /* 0x0000000000007941 */ /* 0x000fea0003800000 */
.L_x_27:
[--C-:B------:R-:W-:Y:S01]  /*1230*/  SHF.R.U64 R7, R7, 0x2, R4.reuse ;  /* 0x0000000207077819 */ /* 0x100fe20000001204 */
[----:B------:R-:W-:Y:S01]  /*1240*/  VIADD R21, R21, 0x1 ;  /* 0x0000000115157836 */ /* 0x000fe20000000000 */
[----:B------:R-:W-:Y:S02]  /*1250*/  SHF.R.U32.HI R4, RZ, 0x2, R4 ;  /* 0x00000002ff047819 */ /* 0x000fe40000011604 */
[----:B------:R-:W-:-:S04]  /*1260*/  ISETP.NE.U32.AND P0, PT, R7, RZ, PT ;  /* 0x000000ff0700720c */ /* 0x000fc80003f05070 */
[----:B------:R-:W-:-:S13]  /*1270*/  ISETP.NE.AND.EX P0, PT, R4, RZ, PT, P0 ;  /* 0x000000ff0400720c */ /* 0x000fda0003f05300 */
[----:B------:R-:W-:Y:S05]  /*1280*/  @!P0 BRA `(.L_x_26) ;  /* 0x0000000000048947 */ /* 0x000fea0003800000 */
[----:B------:R-:W-:Y:S05]  /*1290*/  BRA `(.L_x_32) ;  /* 0xfffffff000147947 */ /* 0x000fea000383ffff */
.L_x_26:
[----:B------:R-:W-:Y:S05]  /*12a0*/  BSYNC B1 ;  /* 0x0000000000017941 */ /* 0x000fea0003800000 */
.L_x_25:
[----:B------:R-:W-:Y:S01]  /*12b0*/  ULDC.64 UR4, c[0x0][0x218] ;  /* 0x0000860000047ab9 */ /* 0x000fe20000000a00 */
[----:B------:R2:W-:Y:S01]  /*12c0*/  STL.64 [R1+0x48], RZ ;  /* 0x000048ff01007387 */ /* 0x0005e20000100a00 */
[----:B------:R-:W-:-:S03]  /*12d0*/  ISETP.GE.U32.AND P0, PT, R12, UR4, PT ;  /* 0x000000040c007c0c */ /* 0x000fc6000bf06070 */
[----:B------:R2:W-:Y:S01]  /*12e0*/  STL [R1+0x50], RZ ;  /* 0x000050ff01007387 */ /* 0x0005e20000100800 */
[----:B------:R-:W-:-:S03]  /*12f0*/  ISETP.GE.U32.AND.EX P0, PT, R5, UR5, PT, P0 ;  /* 0x0000000505007c0c */ /* 0x000fc6000bf06100 */
[----:B------:R2:W-:Y:S10]  /*1300*/  STL.64 [R1+0x58], RZ ;  /* 0x000058ff01007387 */ /* 0x0005f40000100a00 */
[----:B------:R-:W-:Y:S05]  /*1310*/  @P0 EXIT ;  /* 0x000000000000094d */ /* 0x000fea0003800000 */
[----:B-1----:R-:W1:Y:S01]  /*1320*/  LDC.64 R2, c[0x0][0x228] ;  /* 0x00008a00ff027b82 */ /* 0x002e620000000a00 */
[----:B------:R-:W-:Y:S01]  /*1330*/  ULDC.64 UR6, c[0x0][0x220] ;  /* 0x0000880000067ab9 */ /* 0x000fe20000000a00 */
[----:B------:R-:W-:Y:S01]  /*1340*/  UMOV UR4, 0x9a7cab1b ;  /* 0x9a7cab1b00047882 */ /* 0x000fe20000000000 */
[----:B------:R-:W-:Y:S01]  /*1350*/  ULOP3.LUT UR7, UR7, 0xf7dcefdd, URZ, 0x3c, !UPT ;  /* 0xf7dcefdd07077892 */ /* 0x000fe2000f8e3c3f */
[----:B------:R-:W-:Y:S01]  /*1360*/  BSSY B2, `(.L_x_33) ;  /* 0x000008f000027945 */ /* 0x000fe20003800000 */
[----:B------:R-:W-:Y:S02]  /*1370*/  ULOP3.LUT UR6, UR6, 0xaad26b49, URZ, 0x3c, !UPT ;  /* 0xaad26b4906067892 */ /* 0x000fe4000f8e3c3f */
[----:B------:R-:W-:Y:S01]  /*1380*/  UIMAD UR4, UR7, UR4, 0x64f0c9 ;  /* 0x0064f0c9070474a4 */ /* 0x000fe2000f8e0204 */
[----:B------:R-:W3:Y:S01]  /*1390*/  LDC.64 R6, c[0x0][0x228] ;  /* 0x00008a00ff067b82 */ /* 0x000ee20000000a00 */
[----:B------:R-:W-:Y:S01]  /*13a0*/  ULDC UR5, c[0x0][0x0] ;  /* 0x0000000000057ab9 */ /* 0x000fe20000000800 */
[----:B------:R-:W-:Y:S01]  /*13b0*/  ULDC.64 UR8, c[0x0][0x238] ;  /* 0x00008e0000087ab9 */ /* 0x000fe20000000a00 */
[----:B------:R-:W-:Y:S01]  /*13c0*/  UIMAD UR4, UR6, 0x4182bed5, UR4 ;  /* 0x4182bed5060478a4 */ /* 0x000fe2000f8e0204 */
[----:B------:R-:W-:Y:S01]  /*13d0*/  DSETP.LT.AND P3, PT, RZ, UR8, PT ;  /* 0x00000008ff007e2a */ /* 0x000fe2000bf61000 */
[----:B------:R-:W-:Y:S01]  /*13e0*/  ULDC UR13, c[0x0][0xc] ;  /* 0x00000300000d7ab9 */ /* 0x000fe20000000800 */
[----:B------:R-:W-:Y:S01]  /*13f0*/  ULDC.64 UR14, c[0x0][0x238] ;  /* 0x00008e00000e7ab9 */ /* 0x000fe20000000a00 */
[----:B------:R-:W-:-:S02]  /*1400*/  UIMAD UR13, UR5, UR13, URZ ;  /* 0x0000000d050d72a4 */ /* 0x000fc4000f8e023f */
[----:B------:R-:W-:Y:S01]  /*1410*/  MOV R4, UR4 ;  /* 0x0000000400047c02 */ /* 0x000fe20008000f00 */
[----:B------:R-:W-:Y:S01]  /*1420*/  ULDC UR11, c[0x0][0x230] ;  /* 0x00008c00000b7ab9 */ /* 0x000fe20000000800 */
[----:B------:R-:W-:Y:S01]  /*1430*/  ULDC UR8, c[0x0][0x248] ;  /* 0x0000920000087ab9 */ /* 0x000fe20000000800 */
[----:B------:R-:W-:Y:S01]  /*1440*/  ULDC UR10, c[0x0][0x240] ;  /* 0x00009000000a7ab9 */ /* 0x000fe20000000800 */
[----:B------:R-:W-:Y:S01]  /*1450*/  ULDC UR9, c[0x0][0x244] ;  /* 0x0000910000097ab9 */ /* 0x000fe20000000800 */
[----:B------:R-:W-:Y:S01]  /*1460*/  UMOV UR12, URZ ;  /* 0x0000003f000c7c82 */ /* 0x000fe20008000000 */
[----:B------:R-:W-:Y:S01]  /*1470*/  ULDC.64 UR4, c[0x0][0x218] ;  /* 0x0000860000047ab9 */ /* 0x000fe20000000a00 */
[----:B-1----:R-:W-:Y:S01]  /*1480*/  FADD R13, -R2, R3 ;  /* 0x00000003020d7221 */ /* 0x002fe20000000100 */
[----:B------:R-:W-:-:S06]  /*1490*/  ULDC.64 UR6, c[0x0][0x210] ;  /* 0x0000840000067ab9 */ /* 0x000fcc0000000a00 */
.L_x_40:
[-C--:B------:R-:W-:Y:S01]  /*14a0*/  MOV R14, R10.reuse ;  /* 0x0000000a000e7202 */ /* 0x080fe20000000f00 */
[----:B------:R-:W-:Y:S01]  /*14b0*/  BSSY B1, `(.L_x_34) ;  /* 0x0000070000017945 */ /* 0x000fe20003800000 */
[----:B------:R-:W-:Y:S01]  /*14c0*/  MOV R16, R10 ;  /* 0x0000000a00107202 */ /* 0x000fe20000000f00 */
[----:B------:R-:W-:Y:S01]  /*14d0*/  IMAD.MOV.U32 R19, RZ, RZ, R9 ;  /* 0x000000ffff137224 */ /* 0x000fe200078e0009 */
[----:B------:R-:W-:Y:S01]  /*14e0*/  MOV R18, R8 ;  /* 0x0000000800127202 */ /* 0x000fe20000000f00 */
[----:B------:R-:W-:Y:S01]  /*14f0*/  IMAD.MOV.U32 R17, RZ, RZ, R11 ;  /* 0x000000ffff117224 */ /* 0x000fe200078e000b */
[----:B-1----:R-:W-:Y:S06]  /*1500*/  @!P3 BRA `(.L_x_35) ;  /* 0x00000000005cb947 */ /* 0x002fec0003800000 */
[----:B0-----:R-:W-:Y:S01]  /*1510*/  SHF.R.U32.HI R10, RZ, 0x2, R15 ;  /* 0x00000002ff0a7819 */ /* 0x001fe2000001160f */
[----:B------:R-:W-:Y:S01]  /*1520*/  HFMA2.MMA R3, -RZ, RZ, 0.1171875, 0 ;  /* 0x2f800000ff037435 */ /* 0x000fe200000001ff */
[----:B------:R-:W-:Y:S01]  /*1530*/  IADD3 R4, R4, 0x587c5, RZ ;  /* 0x000587c504047810 */ /* 0x000fe20007ffe0ff */
[----:B------:R-:W-:Y:S01]  /*1540*/  IMAD.MOV.U32 R20, RZ, RZ, 0x7fc00000 ;  /* 0x7fc00000ff147424 */ /* 0x000fe200078e00ff */
[----:B------:R-:W-:Y:S01]  /*1550*/  LOP3.LUT R15, R10, R15, RZ, 0x3c, !PT ;  /* 0x0000000f0a0f7212 */ /* 0x000fe200078e3cff */
[----:B------:R-:W-:Y:S03]  /*1560*/  IMAD.MOV.U32 R10, RZ, RZ, R11 ;  /* 0x000000ffff0a7224 */ /* 0x000fe600078e000b */
[----:B------:R-:W-:Y:S01]  /*1570*/  IMAD.MOV.U32 R11, RZ, RZ, R8 ;  /* 0x000000ffff0b7224 */ /* 0x000fe200078e0008 */
[----:B------:R-:W-:Y:S01]  /*1580*/  MOV R8, R9 ;  /* 0x0000000900087202 */ /* 0x000fe20000000f00 */
[----:B------:R-:W-:Y:S04]  /*1590*/  IMAD.SHL.U32 R16, R15, 0x2, RZ ;  /* 0x000000020f107824 */ /* 0x000fe800078e00ff */
[----:B------:R-:W-:Y:S01]  /*15a0*/  IMAD.MOV.U32 R18, RZ, RZ, R8 ;  /* 0x000000ffff127224 */ /* 0x000fe200078e0008 */
[C---:B------:R-:W-:Y:S01]  /*15b0*/  LOP3.LUT R16, R8.reuse, R16, R15, 0x96, !PT ;  /* 0x0000001008107212 */ /* 0x040fe200078e960f */
[----:B------:R-:W-:Y:S05]  /*15c0*/  IMAD.SHL.U32 R15, R8, 0x10, RZ ;  /* 0x00000010080f7824 */ /* 0x000fea00078e00ff */
[----:B------:R-:W-:Y:S01]  /*15d0*/  LOP3.LUT R9, R16, R15, RZ, 0x3c, !PT ;  /* 0x0000000f10097212 */ /* 0x000fe200078e3cff */
[----:B------:R-:W-:Y:S03]  /*15e0*/  IMAD.MOV.U32 R15, RZ, RZ, R14 ;  /* 0x000000ffff0f7224 */ /* 0x000fe600078e000e */
[----:B------:R-:W-:Y:S01]  /*15f0*/  MOV R19, R9 ;  /* 0x0000000900137202 */ /* 0x000fe20000000f00 */
[----:B------:R-:W-:Y:S05]  /*1600*/  IMAD.IADD R2, R9, 0x1, R4 ;  /* 0x0000000109027824 */ /* 0x000fea00078e0204 */
[----:B------:R-:W-:Y:S05]  /*1610*/  I2FP.F32.U32 R2, R2 ;  /* 0x0000000200027245 */ /* 0x000fea0000201000 */
[----:B------:R-:W-:Y:S04]  /*1620*/  FFMA R0, R2, R3, 1.1641532182693481445e-10 ;  /* 0x2f00000002007423 */ /* 0x000fe80000000003 */
[----:B------:R-:W0:Y:S02]  /*1630*/  F2F.F64.F32 R16, R0 ;  /* 0x0000000000107310 */ /* 0x000e240000201800 */
[----:B0-----:R-:W-:Y:S01]  /*1640*/  DSETP.GEU.AND P0, PT, R16, UR14, PT ;  /* 0x0000000e10007e2a */ /* 0x001fe2000bf0e000 */
[----:B------:R-:W-:Y:S02]  /*1650*/  MOV R16, R10 ;  /* 0x0000000a00107202 */ /* 0x000fe40000000f00 */
[----:B------:R-:W-:Y:S11]  /*1660*/  MOV R17, R11 ;  /* 0x0000000b00117202 */ /* 0x000ff60000000f00 */
[----:B------:R-:W-:Y:S05]  /*1670*/  @!P0 BRA `(.L_x_36) ;  /* 0x00000004004c8947 */ /* 0x000fea0003800000 */
.L_x_35:
[----:B0-----:R-:W-:Y:S01]  /*1680*/  SHF.R.U32.HI R10, RZ, 0x2, R15 ;  /* 0x00000002ff0a7819 */ /* 0x001fe2000001160f */
[----:B------:R-:W-:Y:S01]  /*1690*/  VIADD R4, R4, 0x587c5 ;  /* 0x000587c504047836 */ /* 0x000fe20000000000 */
[----:B------:R-:W-:Y:S01]  /*16a0*/  ISETP.LE.AND P0, PT, RZ, UR11, PT ;  /* 0x0000000bff007c0c */ /* 0x000fe2000bf03270 */
[----:B------:R-:W-:Y:S01]  /*16b0*/  IMAD.MOV.U32 R3, RZ, RZ, 0x2f800000 ;  /* 0x2f800000ff037424 */ /* 0x000fe200078e00ff */
[----:B------:R-:W-:Y:S01]  /*16c0*/  LOP3.LUT R11, R10, R15, RZ, 0x3c, !PT ;  /* 0x0000000f0a0b7212 */ /* 0x000fe200078e3cff */
[----:B------:R-:W-:Y:S04]  /*16d0*/  IMAD.SHL.U32 R10, R19, 0x10, RZ ;  /* 0x00000010130a7824 */ /* 0x000fe800078e00ff */
[----:B------:R-:W-:Y:S05]  /*16e0*/  IMAD.SHL.U32 R14, R11, 0x2, RZ ;  /* 0x000000020b0e7824 */ /* 0x000fea00078e00ff */
[----:B------:R-:W-:Y:S04]  /*16f0*/  LOP3.LUT R11, R19, R14, R11, 0x96, !PT ;  /* 0x0000000e130b7212 */ /* 0x000fe800078e960b */
[----:B------:R-:W-:Y:S04]  /*1700*/  LOP3.LUT R9, R11, R10, RZ, 0x3c, !PT ;  /* 0x0000000a0b097212 */ /* 0x000fe800078e3cff */
[----:B------:R-:W-:Y:S04]  /*1710*/  IADD3 R2, R9, R4, RZ ;  /* 0x0000000409027210 */ /* 0x000fe80007ffe0ff */
[----:B------:R-:W-:Y:S05]  /*1720*/  I2FP.F32.U32 R2, R2 ;  /* 0x0000000200027245 */ /* 0x000fea0000201000 */
[----:B------:R-:W-:Y:S04]  /*1730*/  FFMA R0, R2, R3, 1.1641532182693481445e-10 ;  /* 0x2f00000002007423 */ /* 0x000fe80000000003 */
[----:B---3--:R-:W-:Y:S05]  /*1740*/  FFMA R14, -R0, R6, R7 ;  /* 0x00000006000e7223 */ /* 0x008fea0000000107 */
[----:B------:R-:W-:Y:S01]  /*1750*/  MOV R20, R14 ;  /* 0x0000000e00147202 */ /* 0x000fe20000000f00 */
[----:B------:R-:W-:Y:S06]  /*1760*/  @!P0 BRA `(.L_x_37) ;  /* 0x0000000000b08947 */ /* 0x000fec0003800000 */
[----:B------:R-:W-:Y:S01]  /*1770*/  MOV R3, 0x80000000 ;  /* 0x8000000000037802 */ /* 0x000fe20000000f00 */
[----:B------:R-:W-:Y:S01]  /*1780*/  HFMA2.MMA R0, -RZ, RZ, 0, 0 ;  /* 0x00000000ff007435 */ /* 0x000fe200000001ff */
[----:B------:R-:W-:Y:S01]  /*1790*/  FMUL R2, R14, UR10 ;  /* 0x0000000a0e027c20 */ /* 0x000fe20008400000 */
[----:B------:R-:W-:Y:S04]  /*17a0*/  BSSY B0, `(.L_x_38) ;  /* 0x0000025000007945 */ /* 0x000fe80003800000 */
[----:B------:R-:W-:Y:S11]  /*17b0*/  FSETP.GTU.AND P0, PT, |R2|, +INF , PT ;  /* 0x7f8000000200780b */ /* 0x000ff60003f0c200 */
[----:B------:R-:W-:Y:S02]  /*17c0*/  @!UPT UIADD3 URZ, URZ, URZ, URZ ;  /* 0x0000003f3f3ff290 */ /* 0x000fe4000fffe03f */
[----:B------:R-:W-:Y:S05]  /*17d0*/  @P0 BRA `(.L_x_39) ;  /* 0x0000000000840947 */ /* 0x000fea0003800000 */
[----:B------:R-:W-:Y:S01]  /*17e0*/  FSETP.GE.AND P0, PT, R2, 9.22337203685477580800e+18, PT ;  /* 0x5f0000000200780b */ /* 0x000fe20003f06000 */
[----:B------:R-:W-:Y:S01]  /*17f0*/  IMAD.MOV.U32 R0, RZ, RZ, -0x1 ;  /* 0xffffffffff007424 */ /* 0x000fe200078e00ff */
[----:B------:R-:W-:Y:S11]  /*1800*/  MOV R3, 0x7fffffff ;  /* 0x7fffffff00037802 */ /* 0x000ff60000000f00 */
[----:B------:R-:W-:Y:S05]  /*1810*/  @P0 BRA `(.L_x_39) ;  /* 0x0000000000740947 */ /* 0x000fea0003800000 */
[----:B------:R-:W-:Y:S01]  /*1820*/  HFMA2.MMA R3, -RZ, RZ, -0.0 , 0 ;  /* 0x80000000ff037435 */ /* 0x000fe200000001ff */
[----:B------:R-:W-:Y:S01]  /*1830*/  FSETP.GTU.AND P0, PT, R2, -9.22337203685477580800e+18, PT ;  /* 0xdf0000000200780b */ /* 0x000fe20003f0c000 */
[----:B------:R-:W-:Y:S11]  /*1840*/  IMAD.MOV.U32 R0, RZ, RZ, RZ ;  /* 0x000000ffff007224 */ /* 0x000ff600078e00ff */
[----:B------:R-:W-:Y:S01]  /*1850*/  @!UPT UIADD3 URZ, URZ, URZ, URZ ;  /* 0x0000003f3f3ff290 */ /* 0x000fe2000fffe03f */
[----:B------:R-:W-:Y:S05]  /*1860*/  @!P0 BRA `(.L_x_39) ;  /* 0x0000000000608947 */ /* 0x000fea0003800000 */
[----:B------:R-:W-:Y:S01]  /*1870*/  SHF.R.U32.HI R3, RZ, 0x17, R2 ;  /* 0x00000017ff037819 */ /* 0x000fe20000011602 */
[----:B------:R-:W-:Y:S01]  /*1880*/  IMAD.SHL.U32 R8, R2, 0x100, RZ ;  /* 0x0000010002087824 */ /* 0x000fe200078e00ff */
[----:B------:R-:W-:Y:S01]  /*1890*/  CS2R R10, SRZ ;  /* 0x00000000000a7805 */ /* 0x000fe2000001ff00 */
[----:B------:R-:W-:Y:S01]  /*18a0*/  IMAD.U32 R15, RZ, RZ, UR12 ;  /* 0x0000000cff0f7e24 */ /* 0x000fe2000f8e00ff */
[----:B------:R-:W-:Y:S01]  /*18b0*/  LOP3.LUT R3, R3, 0xff, RZ, 0xc0, !PT ;  /* 0x000000ff03037812 */ /* 0x000fe200078ec0ff */
[----:B------:R-:W-:Y:S01]  /*18c0*/  IMAD.U32 R0, RZ, RZ, UR12 ;  /* 0x0000000cff007e24 */ /* 0x000fe2000f8e00ff */
[----:B------:R-:W-:Y:S02]  /*18d0*/  SHF.R.U32.HI R8, RZ, 0x1, R8 ;  /* 0x00000001ff087819 */ /* 0x000fe40000011608 */
[----:B------:R-:W-:Y:S02]  /*18e0*/  IADD3 R3, -R3, 0xbd, RZ ;  /* 0x000000bd03037810 */ /* 0x000fe40007ffe1ff */
[----:B------:R-:W-:Y:S02]  /*18f0*/  LOP3.LUT R8, R8, 0x40000000, RZ, 0xfc, !PT ;  /* 0x4000000008087812 */ /* 0x000fe400078efcff */
[C---:B------:R-:W-:Y:S11]  /*1900*/  ISETP.GT.AND P1, PT, R3.reuse, 0x3f, PT ;  /* 0x0000003f0300780c */ /* 0x040ff60003f24270 */
[----:B------:R-:W-:Y:S02]  /*1910*/  @!UPT UIADD3 URZ, URZ, URZ, URZ ;  /* 0x0000003f3f3ff290 */ /* 0x000fe4000fffe03f */
[C---:B------:R-:W-:Y:S02]  /*1920*/  @!P1 IADD3 R14, -R3.reuse, 0x40, RZ ;  /* 0x00000040030e9810 */ /* 0x040fe40007ffe1ff */
[----:B------:R-:W-:Y:S02]  /*1930*/  @!P1 ISETP.NE.AND P0, PT, R3, RZ, PT ;  /* 0x000000ff0300920c */ /* 0x000fe40003f05270 */
[--C-:B------:R-:W-:Y:S02]  /*1940*/  @!P1 SHF.L.U64.HI R14, R15, R14, R8.reuse ;  /* 0x0000000e0f0e9219 */ /* 0x100fe40000010208 */
[-CC-:B------:R-:W-:Y:S02]  /*1950*/  @!P1 SHF.R.U64 R11, R0, R3.reuse, R8.reuse ;  /* 0x00000003000b9219 */ /* 0x180fe40000001208 */
[----:B------:R-:W-:Y:S02]  /*1960*/  @!P1 SHF.R.U32.HI R10, RZ, R3, R8 ;  /* 0x00000003ff0a9219 */ /* 0x000fe40000011608 */
[----:B------:R-:W-:Y:S02]  /*1970*/  @!P1 SEL R8, R14, RZ, P0 ;  /* 0x000000ff0e089207 */ /* 0x000fe40000000000 */
[----:B------:R-:W-:Y:S02]  /*1980*/  ISETP.GE.AND P1, PT, R2, RZ, PT ;  /* 0x000000ff0200720c */ /* 0x000fe40003f26270 */
[----:B------:R-:W-:Y:S05]  /*1990*/  LEA.HI R11, P0, R8, R11, RZ, 0x1 ;  /* 0x0000000b080b7211 */ /* 0x000fea00078108ff */
[----:B------:R-:W-:Y:S01]  /*19a0*/  IMAD.X R10, RZ, RZ, R10, P0 ;  /* 0x000000ffff0a7224 */ /* 0x000fe200000e060a */
[-C--:B------:R-:W-:Y:S04]  /*19b0*/  IADD3 R0, P0, RZ, -R11.reuse, RZ ;  /* 0x8000000bff007210 */ /* 0x080fe80007f1e0ff */
[----:B------:R-:W-:Y:S01]  /*19c0*/  SEL R0, R0, R11, !P1 ;  /* 0x0000000b00007207 */ /* 0x000fe20004800000 */
[----:B------:R-:W-:Y:S05]  /*19d0*/  IMAD.X R3, RZ, RZ, ~R10, P0 ;  /* 0x000000ffff037224 */ /* 0x000fea00000e0e0a */
[----:B------:R-:W-:Y:S02]  /*19e0*/  SEL R3, R3, R10, !P1 ;  /* 0x0000000a03037207 */ /* 0x000fe40004800000 */
.L_x_39:
[----:B------:R-:W-:Y:S05]  /*19f0*/  BSYNC B0 ;  /* 0x0000000000007941 */ /* 0x000fea0003800000 */
.L_x_38:
[----:B------:R-:W-:Y:S04]  /*1a00*/  MOV R2, R0 ;  /* 0x0000000000027202 */ /* 0x000fe80000000f00 */
[----:B------:R-:W0:Y:S02]  /*1a10*/  I2F.S64 R14, R2 ;  /* 0x00000002000e7312 */ /* 0x000e240000301400 */
[----:B0-----:R-:W-:Y:S07]  /*1a20*/  FMUL R20, R14, UR9 ;  /* 0x000000090e147c20 */ /* 0x001fee0008400000 */
.L_x_37:
[----:B------:R-:W-:Y:S01]  /*1a30*/  IMAD.MOV.U32 R8, RZ, RZ, R19 ;  /* 0x000000ffff087224 */ /* 0x000fe200078e0013 */
[----:B------:R-:W-:Y:S01]  /*1a40*/  ISETP.LE.AND P0, PT, RZ, UR8, PT ;  /* 0x00000008ff007c0c */ /* 0x000fe2000bf03270 */
[----:B------:R-:W-:Y:S01]  /*1a50*/  IMAD.MOV.U32 R11, RZ, RZ, R18 ;  /* 0x000000ffff0b7224 */ /* 0x000fe200078e0012 */
[----:B------:R-:W-:Y:S01]  /*1a60*/  MOV R10, R17 ;  /* 0x00000011000a7202 */ /* 0x000fe20000000f00 */
[----:B------:R-:W-:Y:S01]  /*1a70*/  IMAD.MOV.U32 R15, RZ, RZ, R16 ;  /* 0x000000ffff0f7224 */ /* 0x000fe200078e0010 */
[----:B------:R-:W-:Y:S11]  /*1a80*/  FSETP.NEU.OR P0, PT, R20, RZ, !P0 ;  /* 0x000000ff1400720b */ /* 0x000ff6000470d400 */
[----:B------:R-:W-:Y:S02]  /*1a90*/  @!UPT UIADD3 URZ, URZ, URZ, URZ ;  /* 0x0000003f3f3ff290 */ /* 0x000fe4000fffe03f */
[----:B------:R-:W-:Y:S05]  /*1aa0*/  @P0 BRA `(.L_x_36) ;  /* 0x0000000000400947 */ /* 0x000fea0003800000 */
[C---:B------:R-:W-:Y:S11]  /*1ab0*/  FSETP.GT.AND P2, PT, R14.reuse, RZ, PT ;  /* 0x000000ff0e00720b */ /* 0x040ff60003f44000 */
[----:B------:R-:W-:Y:S02]  /*1ac0*/  @!UPT UIADD3 URZ, URZ, URZ, URZ ;  /* 0x0000003f3f3ff290 */ /* 0x000fe4000fffe03f */
[----:B------:R-:W-:Y:S01]  /*1ad0*/  @!P2 MOV R11, R18 ;  /* 0x00000012000ba202 */ /* 0x000fe20000000f00 */
[C---:B------:R-:W-:Y:S01]  /*1ae0*/  @!P2 FADD R20, R14.reuse, -1 ;  /* 0xbf8000000e14a421 */ /* 0x040fe20000000000 */
[----:B------:R-:W-:Y:S01]  /*1af0*/  @!P2 MOV R15, R16 ;  /* 0x00000010000fa202 */ /* 0x000fe20000000f00 */
[----:B------:R-:W-:Y:S01]  /*1b00*/  @P2 FADD R0, R14, 1 ;  /* 0x3f8000000e002421 */ /* 0x000fe20000000000 */
[----:B------:R-:W-:Y:S02]  /*1b10*/  @!P2 IMAD.MOV.U32 R8, RZ, RZ, R19 ;  /* 0x000000ffff08a224 */ /* 0x000fe400078e0013 */
[----:B------:R-:W-:Y:S01]  /*1b20*/  @!P2 FSETP.GEU.AND P1, PT, R13, R20, PT ;  /* 0x000000140d00a20b */ /* 0x000fe20003f2e000 */
[----:B------:R-:W-:Y:S01]  /*1b30*/  @!P2 IMAD.MOV.U32 R10, RZ, RZ, R17 ;  /* 0x000000ffff0aa224 */ /* 0x000fe200078e0011 */
[----:B------:R-:W-:Y:S01]  /*1b40*/  @P2 FSETP.GEU.AND P0, PT, R0, R7, PT ;  /* 0x000000070000220b */ /* 0x000fe20003f0e000 */
[----:B------:R-:W-:Y:S01]  /*1b50*/  @P2 IMAD.MOV.U32 R8, RZ, RZ, R19 ;  /* 0x000000ffff082224 */ /* 0x000fe200078e0013 */
[----:B------:R-:W-:Y:S01]  /*1b60*/  @!P2 FSEL R20, R20, R13, !P1 ;  /* 0x0000000d1414a208 */ /* 0x000fe20004800000 */
[----:B------:R-:W-:Y:S01]  /*1b70*/  @P2 IMAD.MOV.U32 R11, RZ, RZ, R18 ;  /* 0x000000ffff0b2224 */ /* 0x000fe200078e0012 */
[----:B------:R-:W-:Y:S01]  /*1b80*/  @P2 MOV R10, R17 ;  /* 0x00000011000a2202 */ /* 0x000fe20000000f00 */
[----:B------:R-:W-:Y:S01]  /*1b90*/  @P2 IMAD.MOV.U32 R15, RZ, RZ, R16 ;  /* 0x000000ffff0f2224 */ /* 0x000fe200078e0010 */
[----:B------:R-:W-:Y:S02]  /*1ba0*/  @P2 FSEL R20, R0, R7, !P0 ;  /* 0x0000000700142208 */ /* 0x000fe40004000000 */
.L_x_36:
[----:B------:R-:W-:Y:S05]  /*1bb0*/  BSYNC B1 ;  /* 0x0000000000017941 */ /* 0x000fea0003800000 */
.L_x_34:
[C---:B------:R-:W-:Y:S04]  /*1bc0*/  LEA R2, P0, R12.reuse, UR6, 0x2 ;  /* 0x000000060c027c11 */ /* 0x040fe8000f8010ff */
[C-C-:B------:R-:W-:Y:S02]  /*1bd0*/  LEA.HI.X R3, R12.reuse, UR7, R5.reuse, 0x2, P0 ;  /* 0x000000070c037c11 */ /* 0x140fe400080f1405 */
[----:B------:R-:W-:Y:S03]  /*1be0*/  IADD3 R12, P0, R12, UR13, RZ ;  /* 0x0000000d0c0c7c10 */ /* 0x000fe6000ff1e0ff */
[----:B------:R1:W-:Y:S02]  /*1bf0*/  STG.E desc[UR16][R2.64], R20 ;  /* 0x0000001402007986 */ /* 0x0003e4000c101910 */
[----:B------:R-:W-:Y:S01]  /*1c00*/  IMAD.X R5, RZ, RZ, R5, P0 ;  /* 0x000000ffff057224 */ /* 0x000fe200000e0605 */
[----:B------:R-:W-:Y:S04]  /*1c10*/  ISETP.GE.U32.AND P0, PT, R12, UR4, PT ;  /* 0x000000040c007c0c */ /* 0x000fe8000bf06070 */
[----:B------:R-:W-:Y:S11]  /*1c20*/  ISETP.GE.U32.AND.EX P0, PT, R5, UR5, PT, P0 ;  /* 0x0000000505007c0c */ /* 0x000ff6000bf06100 */
[----:B------:R-:W-:Y:S02]  /*1c30*/  @!UPT UIADD3 URZ, URZ, URZ, URZ ;  /* 0x0000003f3f3ff290 */ /* 0x000fe4000fffe03f */
[----:B------:R-:W-:Y:S05]  /*1c40*/  @!P0 BRA `(.L_x_40) ;  /* 0xfffffff800148947 */ /* 0x000fea000383ffff */
[----:B------:R-:W-:Y:S05]  /*1c50*/  BSYNC B2 ;  /* 0x0000000000027941 */ /* 0x000fea0003800000 */
.L_x_33:
[----:B------:R-:W-:Y:S01]  /*1c60*/  MOV R5, R15 ;  /* 0x0000000f00057202 */ /* 0x000fe20000000f00 */
[----:B------:R-:W-:Y:S04]  /*1c70*/  STL.64 [R1+0x38], R10 ;  /* 0x0000380a01007387 */ /* 0x000fe80000100a00 */
[----:B------:R-:W-:Y:S04]  /*1c80*/  STL.64 [R1+0x40], R8 ;  /* 0x0000400801007387 */ /* 0x000fe80000100a00 */
[----:B------:R-:W-:Y:S01]  /*1c90*/  STL.64 [R1+0x30], R4 ;  /* 0x0000300401007387 */ /* 0x000fe20000100a00 */
[----:B------:R-:W-:Y:S05]  /*1ca0*/  EXIT ;  /* 0x000000000000794d */ /* 0x000fea0003800000 */
.L_x_41:
        /* <DEDUP_REMOVED lines=13> */
.L_x_252:


//--------------------- .text._ZN7cutlass13device_kernelINS_4gemm6kernel13GemmUniversalIN4cute5tupleIJiiiEEENS1_10collective13CollectiveMmaINS1_34MainloopSm90TmaGmmaWarpSpecializedILi7ENS5_IJNS4_1CILi4EEENSA_ILi2EEENSA_ILi1EEEEEENS1_35KernelTmaWarpSpecializedCooperativeEEENS5_IJNSA_ILi128EEESH_NSA_ILi32EEEEEEfNS5_IJlSD_lEEEfSK_NS4_8TiledMMAINS4_8MMA_AtomIJNS4_4SM904GMMA30MMA_64x128x8_F32TF32TF32_SS_TNILNSO_7ScaleInE1ELSQ_1EEEEEENS4_6LayoutINS5_IJSC_SD_SD_EEENS5_IJSD_NSA_ILi0EEESV_EEEEENS5_IJNS4_10UnderscoreESY_SY_EEEEENS4_23SM90_TMA_LOAD_MULTICASTENS4_14ComposedLayoutINS4_7SwizzleILi3ELi4ELi3EEENS4_18smem_ptr_flag_bitsILi32EEENST_INS5_IJNSA_ILi8EEESI_EEENS5_IJSI_SD_EEEEEEEvNS4_8identityES11_S1B_vS1C_EENS_8epilogue10collective6detail29Sm90TmaWarpSpecializedAdapterINS1F_15DefaultEpilogueIfNS5_IJSD_llEEES1J_NS1E_6thread17LinearCombinationIfLi1EffLNS1K_9ScaleType4KindE0ELNS_15FloatRoundStyleE2EfEENS1_15EpilogueDefaultEEEEEvvEEEEvNT_6ParamsE --------------------------
	.section	.text._ZN7cutlass13device_kernelINS_4gemm6kernel13GemmUniversalIN4cute5tupleIJiiiEEENS1_10collective13CollectiveMmaINS1_34MainloopSm90TmaGmmaWarpSpecializedILi7ENS5_IJNS4_1CILi4EEENSA_ILi2EEENSA_ILi1EEEEEENS1_35KernelTmaWarpSpecializedCooperativeEEENS5_IJNSA_ILi128EEESH_NSA_ILi32EEEEEEfNS5_IJlSD_lEEEfSK_NS4_8TiledMMAINS4_8MMA_AtomIJNS4_4SM904GMMA30MMA_64x128x8_F32TF32TF32_SS_TNILNSO_7ScaleInE1ELSQ_1EEEEEENS4_6LayoutINS5_IJSC_SD_SD_EEENS5_IJSD_NSA_ILi0EEESV_EEEEENS5_IJNS4_10UnderscoreESY_SY_EEEEENS4_23SM90_TMA_LOAD_MULTICASTENS4_14ComposedLayoutINS4_7SwizzleILi3ELi4ELi3EEENS4_18smem_ptr_flag_bitsILi32EEENST_INS5_IJNSA_ILi8EEESI_EEENS5_IJSI_SD_EEEEEEEvNS4_8identityES11_S1B_vS1C_EENS_8epilogue10collective6detail29Sm90TmaWarpSpecializedAdapterINS1F_15DefaultEpilogueIfNS5_IJSD_llEEES1J_NS1E_6thread17LinearCombinationIfLi1EffLNS1K_9ScaleType4KindE0ELNS_15FloatRoundStyleE2EfEENS1_15EpilogueDefaultEEEEEvvEEEEvNT_6ParamsE,"ax",@progbits
	.align	128
.text._ZN7cutlass13device_kernelINS_4gemm6kernel13GemmUniversalIN4cute5tupleIJiiiEEENS1_10collective13CollectiveMmaINS1_34MainloopSm90TmaGmmaWarpSpecializedILi7ENS5_IJNS4_1CILi4EEENSA_ILi2EEENSA_ILi1EEEEEENS1_35KernelTmaWarpSpecializedCooperativeEEENS5_IJNSA_ILi128EEESH_NSA_ILi32EEEEEEfNS5_IJlSD_lEEEfSK_NS4_8TiledMMAINS4_8MMA_AtomIJNS4_4SM904GMMA30MMA_64x128x8_F32TF32TF32_SS_TNILNSO_7ScaleInE1ELSQ_1EEEEEENS4_6LayoutINS5_IJSC_SD_SD_EEENS5_IJSD_NSA_ILi0EEESV_EEEEENS5_IJNS4_10UnderscoreESY_SY_EEEEENS4_23SM90_TMA_LOAD_MULTICASTENS4_14ComposedLayoutINS4_7SwizzleILi3ELi4ELi3EEENS4_18smem_ptr_flag_bitsILi32EEENST_INS5_IJNSA_ILi8EEESI_EEENS5_IJSI_SD_EEEEEEEvNS4_8identityES11_S1B_vS1C_EENS_8epilogue10collective6detail29Sm90TmaWarpSpecializedAdapterINS1F_15DefaultEpilogueIfNS5_IJSD_llEEES1J_NS1E_6thread17LinearCombinationIfLi1EffLNS1K_9ScaleType4KindE0ELNS_15FloatRoundStyleE2EfEENS1_15EpilogueDefaultEEEEEvvEEEEvNT_6ParamsE:
        .type           _ZN7cutlass13device_kernelINS_4gemm6kernel13GemmUniversalIN4cute5tupleIJiiiEEENS1_10collective13CollectiveMmaINS1_34MainloopSm90TmaGmmaWarpSpecializedILi7ENS5_IJNS4_1CILi4EEENSA_ILi2EEENSA_ILi1EEEEEENS1_35KernelTmaWarpSpecializedCooperativeEEENS5_IJNSA_ILi128EEESH_NSA_ILi32EEEEEEfNS5_IJlSD_lEEEfSK_NS4_8TiledMMAINS4_8MMA_AtomIJNS4_4SM904GMMA30MMA_64x128x8_F32TF32TF32_SS_TNILNSO_7ScaleInE1ELSQ_1EEEEEENS4_6LayoutINS5_IJSC_SD_SD_EEENS5_IJSD_NSA_ILi0EEESV_EEEEENS5_IJNS4_10UnderscoreESY_SY_EEEEENS4_23SM90_TMA_LOAD_MULTICASTENS4_14ComposedLayoutINS4_7SwizzleILi3ELi4ELi3EEENS4_18smem_ptr_flag_bitsILi32EEENST_INS5_IJNSA_ILi8EEESI_EEENS5_IJSI_SD_EEEEEEEvNS4_8identityES11_S1B_vS1C_EENS_8epilogue10collective6detail29Sm90TmaWarpSpecializedAdapterINS1F_15DefaultEpilogueIfNS5_IJSD_llEEES1J_NS1E_6thread17LinearCombinationIfLi1EffLNS1K_9ScaleType4KindE0ELNS_15FloatRoundStyleE2EfEENS1_15EpilogueDefaultEEEEEvvEEEEvNT_6ParamsE,@function
        .size           _ZN7cutlass13device_kernelINS_4gemm6kernel13GemmUniversalIN4cute5tupleIJiiiEEENS1_10collective13CollectiveMmaINS1_34MainloopSm90TmaGmmaWarpSpecializedILi7ENS5_IJNS4_1CILi4EEENSA_ILi2EEENSA_ILi1EEEEEENS1_35KernelTmaWarpSpecializedCooperativeEEENS5_IJNSA_ILi128EEESH_NSA_ILi32EEEEEEfNS5_IJlSD_lEEEfSK_NS4_8TiledMMAINS4_8MMA_AtomIJNS4_4SM904GMMA30MMA_64x128x8_F32TF32TF32_SS_TNILNSO_7ScaleInE1ELSQ_1EEEEEENS4_6LayoutINS5_IJSC_SD_SD_EEENS5_IJSD_NSA_ILi0EEESV_EEEEENS5_IJNS4_10UnderscoreESY_SY_EEEEENS4_23SM90_TMA_LOAD_MULTICASTENS4_14ComposedLayoutINS4_7SwizzleILi3ELi4ELi3EEENS4_18smem_ptr_flag_bitsILi32EEENST_INS5_IJNSA_ILi8EEESI_EEENS5_IJSI_SD_EEEEEEEvNS4_8identityES11_S1B_vS1C_EENS_8epilogue10collective6detail29Sm90TmaWarpSpecializedAdapterINS1F_15DefaultEpilogueIfNS5_IJSD_llEEES1J_NS1E_6thread17LinearCombinationIfLi1EffLNS1K_9ScaleType4KindE0ELNS_15FloatRoundStyleE2EfEENS1_15EpilogueDefaultEEEEEvvEEEEvNT_6ParamsE,(.L_x_249 - _ZN7cutlass13device_kernelINS_4gemm6kernel13GemmUniversalIN4cute5tupleIJiiiEEENS1_10collective13CollectiveMmaINS1_34MainloopSm90TmaGmmaWarpSpecializedILi7ENS5_IJNS4_1CILi4EEENSA_ILi2EEENSA_ILi1EEEEEENS1_35KernelTmaWarpSpecializedCooperativeEEENS5_IJNSA_ILi128EEESH_NSA_ILi32EEEEEEfNS5_IJlSD_lEEEfSK_NS4_8TiledMMAINS4_8MMA_AtomIJNS4_4SM904GMMA30MMA_64x128x8_F32TF32TF32_SS_TNILNSO_7ScaleInE1ELSQ_1EEEEEENS4_6LayoutINS5_IJSC_SD_SD_EEENS5_IJSD_NSA_ILi0EEESV_EEEEENS5_IJNS4_10UnderscoreESY_SY_EEEEENS4_23SM90_TMA_LOAD_MULTICASTENS4_14ComposedLayoutINS4_7SwizzleILi3ELi4ELi3EEENS4_18smem_ptr_flag_bitsILi32EEENST_INS5_IJNSA_ILi8EEESI_EEENS5_IJSI_SD_EEEEEEEvNS4_8identityES11_S1B_vS1C_EENS_8epilogue10collective6detail29Sm90TmaWarpSpecializedAdapterINS1F_15DefaultEpilogueIfNS5_IJSD_llEEES1J_NS1E_6thread17LinearCombinationIfLi1EffLNS1K_9ScaleType4KindE0ELNS_15FloatRoundStyleE2EfEENS1_15EpilogueDefaultEEEEEvvEEEEvNT_6ParamsE)
        .other          _ZN7cutlass13device_kernelINS_4gemm6kernel13GemmUniversalIN4cute5tupleIJiiiEEENS1_10collective13CollectiveMmaINS1_34MainloopSm90TmaGmmaWarpSpecializedILi7ENS5_IJNS4_1CILi4EEENSA_ILi2EEENSA_ILi1EEEEEENS1_35KernelTmaWarpSpecializedCooperativeEEENS5_IJNSA_ILi128EEESH_NSA_ILi32EEEEEEfNS5_IJlSD_lEEEfSK_NS4_8TiledMMAINS4_8MMA_AtomIJNS4_4SM904GMMA30MMA_64x128x8_F32TF32TF32_SS_TNILNSO_7ScaleInE1ELSQ_1EEEEEENS4_6LayoutINS5_IJSC_SD_SD_EEENS5_IJSD_NSA_ILi0EEESV_EEEEENS5_IJNS4_10UnderscoreESY_SY_EEEEENS4_23SM90_TMA_LOAD_MULTICASTENS4_14ComposedLayoutINS4_7SwizzleILi3ELi4ELi3EEENS4_18smem_ptr_flag_bitsILi32EEENST_INS5_IJNSA_ILi8EEESI_EEENS5_IJSI_SD_EEEEEEEvNS4_8identityES11_S1B_vS1C_EENS_8epilogue10collective6detail29Sm90TmaWarpSpecializedAdapterINS1F_15DefaultEpilogueIfNS5_IJSD_llEEES1J_NS1E_6thread17LinearCombinationIfLi1EffLNS1K_9ScaleType4KindE0ELNS_15FloatRoundStyleE2EfEENS1_15EpilogueDefaultEEEEEvvEEEEvNT_6ParamsE,@"STO_CUDA_ENTRY STV_DEFAULT"
_ZN7cutlass13device_kernelINS_4gemm6kernel13GemmUniversalIN4cute5tupleIJiiiEEENS1_10collective13CollectiveMmaINS1_34MainloopSm90TmaGmmaWarpSpecializedILi7ENS5_IJNS4_1CILi4EEENSA_ILi2EEENSA_ILi1EEEEEENS1_35KernelTmaWarpSpecializedCooperativeEEENS5_IJNSA_ILi128EEESH_NSA_ILi32EEEEEEfNS5_IJlSD_lEEEfSK_NS4_8TiledMMAINS4_8MMA_AtomIJNS4_4SM904GMMA30MMA_64x128x8_F32TF32TF32_SS_TNILNSO_7ScaleInE1ELSQ_1EEEEEENS4_6LayoutINS5_IJSC_SD_SD_EEENS5_IJSD_NSA_ILi0EEESV_EEEEENS5_IJNS4_10UnderscoreESY_SY_EEEEENS4_23SM90_TMA_LOAD_MULTICASTENS4_14ComposedLayoutINS4_7SwizzleILi3ELi4ELi3EEENS4_18smem_ptr_flag_bitsILi32EEENST_INS5_IJNSA_ILi8EEESI_EEENS5_IJSI_SD_EEEEEEEvNS4_8identityES11_S1B_vS1C_EENS_8epilogue10collective6detail29Sm90TmaWarpSpecializedAdapterINS1F_15DefaultEpilogueIfNS5_IJSD_llEEES1J_NS1E_6thread17LinearCombinationIfLi1EffLNS1K_9ScaleType4KindE0ELNS_15FloatRoundStyleE2EfEENS1_15EpilogueDefaultEEEEEvvEEEEvNT_6ParamsE:
[----:B------:R-:W0:Y:S01]  /*0000*/  LDC R1, c[0x0][0x28] ;  /* 0x00000a00ff017b82 */ /* 0x000e220000000800 */
[----:B------:R-:W1:Y:S01]  /*0010*/  S2R R93, SR_TID.X ;  /* 0x00000000005d7919 */ /* 0x000e620000002100 */
[----:B------:R-:W-:Y:S01]  /*0020*/  ELECT P0, URZ, PT ;  /* 0x00000000003f782f */ /* 0x000fe20003800000 */
[----:B------:R-:W-:Y:S01]  /*0030*/  BSSY B0, `(.L_x_42) ;  /* 0x000000f000007945 */ /* 0x000fe20003800000 */
[--C-:B-1----:R-:W-:Y:S02]  /*0040*/  SHF.R.U32.HI R0, RZ, 0x5, R93.reuse ;  /* 0x00000005ff007819 */ /* 0x102fe4000001165d */
[----:B------:R-:W-:-:S03]  /*0050*/  SHF.R.U32.HI R6, RZ, 0x7, R93 ;  /* 0x00000007ff067819 */ /* 0x000fc6000001165d */
[----:B------:R-:W1:Y:S04]  /*0060*/  SHFL.IDX PT, R3, R0, RZ, 0x1f ;  /* 0x00001fff00037589 */ /* 0x000e6800000e0000 */
[----:B------:R2:W3:Y:S01]  /*0070*/  SHFL.IDX PT, R2, R6, RZ, 0x1f ;  /* 0x00001fff06027589 */ /* 0x0004e200000e0000 */
[----:B-1----:R-:W-:-:S13]  /*0080*/  ISETP.NE.OR P0, PT, R3, RZ, !P0 ;  /* 0x000000ff0300720c */ /* 0x002fda0004705670 */
[----:B0-23--:R-:W-:Y:S05]  /*0090*/  @P0 BRA `(.L_x_43) ;  /* 0x0000000000200947 */ /* 0x00dfea0003800000 */
[----:B------:R-:W-:Y:S02]  /*00a0*/  ULDC.64 UR4, c[0x0][0x198] ;  /* 0x0000660000047ab9 */ /* 0x000fe40000000a00 */
[----:B------:R-:W-:Y:S02]  /*00b0*/  UIADD3 UR6, UP0, UR4, 0xf0, URZ ;  /* 0x000000f004067890 */ /* 0x000fe4000ff1e03f */
[----:B------:R-:W-:Y:S02]  /*00c0*/  UIADD3 UR4, UP1, UR4, 0x1f0, URZ ;  /* 0x000001f004047890 */ /* 0x000fe4000ff3e03f */
[----:B------:R-:W-:Y:S02]  /*00d0*/  UIADD3.X UR7, URZ, UR5, URZ, UP0, !UPT ;  /* 0x000000053f077290 */ /* 0x000fe400087fe43f */
[----:B------:R-:W-:-:S07]  /*00e0*/  UIADD3.X UR5, URZ, UR5, URZ, UP1, !UPT ;  /* 0x000000053f057290 */ /* 0x000fce0008ffe43f */
[----:B------:R0:W-:Y:S02]  /*00f0*/  UTMACCTL.PF [UR6] ;  /* 0x00000000060079b9 */ /* 0x0001e40008040000 */
[----:B------:R0:W-:Y:S02]  /*0100*/  UTMACCTL.PF [UR4] ;  /* 0x00000000040079b9 */ /* 0x0001e40008040000 */
[----:B0-----:R-:W-:Y:S01]  /*0110*/  NOP ;  /* 0x0000000000007918 */ /* 0x001fe20000000000 */
.L_x_43:
[----:B------:R-:W-:Y:S05]  /*0120*/  BSYNC B0 ;  /* 0x0000000000007941 */ /* 0x000fea0003800000 */
.L_x_42:
[----:B------:R-:W0:Y:S01]  /*0130*/  SHFL.IDX PT, R5, R0, RZ, 0x1f ;  /* 0x00001fff00057589 */ /* 0x000e2200000e0000 */
[----:B------:R-:W-:-:S04]  /*0140*/  SHF.R.S32.HI R4, RZ, 0x1f, R93 ;  /* 0x0000001fff047819 */ /* 0x000fc8000001145d */
[----:B------:R-:W-:Y:S02]  /*0150*/  LEA.HI R4, R4, R93, RZ, 0x7 ;  /* 0x0000005d04047211 */ /* 0x000fe400078f38ff */
[----:B0-----:R-:W-:-:S13]  /*0160*/  ISETP.NE.AND P0, PT, R5, RZ, PT ;  /* 0x000000ff0500720c */ /* 0x001fda0003f05270 */
[----:B------:R-:W-:Y:S05]  /*0170*/  @P0 BRA `(.L_x_44) ;  /* 0x0000000000700947 */ /* 0x000fea0003800000 */
[----:B------:R-:W0:Y:S01]  /*0180*/  S2UR UR8, SR_CgaCtaId ;  /* 0x00000000000879c3 */ /* 0x000e220000008800 */
[----:B------:R-:W-:Y:S01]  /*0190*/  UMOV UR4, 0x400 ;  /* 0x0000040000047882 */ /* 0x000fe20000000000 */
[----:B------:R-:W-:Y:S01]  /*01a0*/  UMOV UR5, 0x1 ;  /* 0x0000000100057882 */ /* 0x000fe20000000000 */
[----:B------:R-:W-:Y:S01]  /*01b0*/  UMOV UR6, 0xa ;  /* 0x0000000a00067882 */ /* 0x000fe20000000000 */
[----:B------:R-:W-:Y:S01]  /*01c0*/  ELECT P0, URZ, PT ;  /* 0x00000000003f782f */ /* 0x000fe20003800000 */
[----:B------:R-:W-:-:S04]  /*01d0*/  UIADD3 UR6, -UR6, 0x100000, URZ ;  /* 0x0010000006067890 */ /* 0x000fc8000fffe13f */
[----:B------:R-:W-:Y:S02]  /*01e0*/  USHF.L.U32 UR7, UR6, 0xb, URZ ;  /* 0x0000000b06077899 */ /* 0x000fe4000800063f */
[----:B------:R-:W-:Y:S02]  /*01f0*/  USHF.L.U32 UR6, UR6, 0x1, URZ ;  /* 0x0000000106067899 */ /* 0x000fe4000800063f */
[----:B0-----:R-:W-:Y:S02]  /*0200*/  ULEA UR8, UR8, UR4, 0x18 ;  /* 0x0000000408087291 */ /* 0x001fe4000f8ec03f */
[----:B------:R-:W-:-:S04]  /*0210*/  UIADD3 UR4, -UR5, 0x100000, URZ ;  /* 0x0010000005047890 */ /* 0x000fc8000fffe13f */
[----:B------:R-:W-:Y:S02]  /*0220*/  USHF.L.U32 UR5, UR4, 0xb, URZ ;  /* 0x0000000b04057899 */ /* 0x000fe4000800063f */
[----:B------:R-:W-:Y:S01]  /*0230*/  USHF.L.U32 UR4, UR4, 0x1, URZ ;  /* 0x0000000104047899 */ /* 0x000fe2000800063f */
[----:B------:R-:W0:Y:S11]  /*0240*/  FENCE.VIEW.ASYNC.S ;  /* 0x00000000000073c6 */ /* 0x000e360000000000 */
[----:B0-----:R0:W1:Y:S01]  /*0250*/  SYNCS.EXCH.64 URZ, [UR8], UR4 ;  /* 0x00000004083f75b2 */ /* 0x0010620008000100 */
[----:B------:R0:W2:Y:S01]  /*0260*/  SYNCS.EXCH.64 URZ, [UR8+0x38], UR6 ;  /* 0x00003806083f75b2 */ /* 0x0000a20008000100 */
[----:B------:R0:W3:Y:S01]  /*0270*/  SYNCS.EXCH.64 URZ, [UR8+0x8], UR4 ;  /* 0x00000804083f75b2 */ /* 0x0000e20008000100 */
[----:B------:R0:W4:Y:S01]  /*0280*/  SYNCS.EXCH.64 URZ, [UR8+0x40], UR6 ;  /* 0x00004006083f75b2 */ /* 0x0001220008000100 */
[----:B------:R0:W0:Y:S01]  /*0290*/  SYNCS.EXCH.64 URZ, [UR8+0x10], UR4 ;  /* 0x00001004083f75b2 */ /* 0x0000220008000100 */
        /* <DEDUP_REMOVED lines=9> */
[----:B------:R-:W-:Y:S01]  /*0330*/  NOP ;  /* 0x0000000000007918 */ /* 0x000fe20000000000 */
.L_x_44:
[----:B0-----:R-:W0:Y:S01]  /*0340*/  S2UR UR8, SR_CTAID.X ;  /* 0x00000000000879c3 */ /* 0x001e220000002500 */
[----:B------:R-:W-:Y:S01]  /*0350*/  LOP3.LUT R4, R4, 0xffffff80, RZ, 0xc0, !PT ;  /* 0xffffff8004047812 */ /* 0x000fe200078ec0ff */
[----:B------:R-:W5:Y:S01]  /*0360*/  SHFL.IDX PT, R0, R0, RZ, 0x1f ;  /* 0x00001fff00007589 */ /* 0x000f6200000e0000 */
[----:B------:R-:W-:Y:S01]  /*0370*/  SHF.R.S32.HI R12, RZ, 0x1f, R5 ;  /* 0x0000001fff0c7819 */ /* 0x000fe20000011405 */
[----:B------:R-:W-:Y:S01]  /*0380*/  ULDC UR4, c[0x0][0x150] ;  /* 0x0000540000047ab9 */ /* 0x000fe20000000800 */
[----:B------:R-:W-:Y:S01]  /*0390*/  ELECT P0, URZ, PT ;  /* 0x00000000003f782f */ /* 0x000fe20003800000 */
[----:B------:R-:W-:Y:S01]  /*03a0*/  IMAD.IADD R8, R93, 0x1, -R4 ;  /* 0x000000015d087824 */ /* 0x000fe200078e0a04 */
[----:B------:R-:W-:Y:S01]  /*03b0*/  LEA.HI R12, R12, R5, RZ, 0x2 ;  /* 0x000000050c0c7211 */ /* 0x000fe200078f10ff */
[----:B------:R-:W1:Y:S01]  /*03c0*/  S2R R4, SR_CTAID.Y ;  /* 0x0000000000047919 */ /* 0x000e620000002600 */
[----:B------:R-:W2:Y:S01]  /*03d0*/  LDC R13, c[0x0][0x144] ;  /* 0x00005100ff0d7b82 */ /* 0x000ea20000000800 */
[----:B------:R-:W-:Y:S01]  /*03e0*/  NOP ;  /* 0x0000000000007918 */ /* 0x000fe20000000000 */
[----:B------:R-:W-:Y:S01]  /*03f0*/  SHF.R.S32.HI R7, RZ, 0x1f, R8 ;  /* 0x0000001fff077819 */ /* 0x000fe20000011408 */
[----:B------:R-:W-:Y:S01]  /*0400*/  NOP ;  /* 0x0000000000007918 */ /* 0x000fe20000000000 */
[----:B------:R-:W-:Y:S01]  /*0410*/  LOP3.LUT R12, R12, 0x3ffffffc, RZ, 0xc0, !PT ;  /* 0x3ffffffc0c0c7812 */ /* 0x000fe200078ec0ff */
[----:B------:R-:W-:Y:S01]  /*0420*/  IMAD.MOV.U32 R22, RZ, RZ, 0x1 ;  /* 0x00000001ff167424 */ /* 0x000fe200078e00ff */
[----:B------:R-:W-:-:S02]  /*0430*/  LEA.HI R7, R7, R8, RZ, 0x3 ;  /* 0x0000000807077211 */ /* 0x000fc400078f18ff */
[----:B------:R-:W3:Y:S01]  /*0440*/  LDC R14, c[0x0][0x140] ;  /* 0x00005000ff0e7b82 */ /* 0x000ee20000000800 */
[----:B------:R-:W-:Y:S02]  /*0450*/  ISETP.NE.AND P3, PT, R2, RZ, PT ;  /* 0x000000ff0200720c */ /* 0x000fe40003f65270 */
[--C-:B------:R-:W-:Y:S02]  /*0460*/  SHF.R.S32.HI R9, RZ, 0x3, R7.reuse ;  /* 0x00000003ff097819 */ /* 0x100fe40000011407 */
[----:B------:R-:W-:Y:S02]  /*0470*/  SHF.R.S32.HI R10, RZ, 0x1f, R7 ;  /* 0x0000001fff0a7819 */ /* 0x000fe40000011407 */
[----:B0-----:R-:W-:Y:S02]  /*0480*/  I2FP.F32.U32 R7, UR8 ;  /* 0x0000000800077c45 */ /* 0x001fe40008201000 */
[----:B------:R-:W-:Y:S02]  /*0490*/  LEA.HI R10, R10, R9, RZ, 0x2 ;  /* 0x000000090a0a7211 */ /* 0x000fe400078f10ff */
[----:B-----5:R-:W-:Y:S01]  /*04a0*/  ISETP.NE.OR P0, PT, R0, RZ, !P0 ;  /* 0x000000ff0000720c */ /* 0x020fe20004705670 */
[----:B------:R-:W-:Y:S01]  /*04b0*/  FMUL R11, R7, UR4 ;  /* 0x00000004070b7c20 */ /* 0x000fe20008400000 */
[----:B------:R-:W-:Y:S01]  /*04c0*/  LOP3.LUT R10, R10, 0xfffffffc, RZ, 0xc0, !PT ;  /* 0xfffffffc0a0a7812 */ /* 0x000fe200078ec0ff */
[----:B------:R-:W-:Y:S01]  /*04d0*/  IMAD.IADD R7, R5, 0x1, -R12 ;  /* 0x0000000105077824 */ /* 0x000fe200078e0a0c */
[----:B------:R-:W-:-:S03]  /*04e0*/  ULDC UR4, c[0x0][0x154] ;  /* 0x0000550000047ab9 */ /* 0x000fc60000000800 */
[----:B------:R-:W0:Y:S01]  /*04f0*/  F2I.U32.TRUNC.NTZ R11, R11 ;  /* 0x0000000b000b7305 */ /* 0x000e22000020f000 */
[----:B------:R-:W-:Y:S02]  /*0500*/  IMAD.IADD R10, R9, 0x1, -R10 ;  /* 0x00000001090a7824 */ /* 0x000fe400078e0a0a */
[----:B------:R-:W5:Y:S02]  /*0510*/  LDC R9, c[0x0][0x148] ;  /* 0x00005200ff097b82 */ /* 0x000f640000000800 */
[----:B------:R-:W-:Y:S01]  /*0520*/  IMAD R10, R7, 0x4, R10 ;  /* 0x00000004070a7824 */ /* 0x000fe200078e020a */
[----:B------:R-:W-:Y:S01]  /*0530*/  VOTEU.ALL UP0, P0 ;  /* 0x00000000003f7886 */ /* 0x000fe20000000000 */
[----:B---3--:R-:W-:Y:S01]  /*0540*/  ISETP.EQ.U32.AND P2, PT, R14, 0x1, PT ;  /* 0x000000010e00780c */ /* 0x008fe20003f42070 */
[----:B------:R-:W-:Y:S01]  /*0550*/  VOTEU.ALL UP1, P0 ;  /* 0x00000000003f7886 */ /* 0x000fe20000020000 */
[----:B------:R-:W-:Y:S01]  /*0560*/  IMAD.SHL.U32 R19, R10, 0x4, RZ ;  /* 0x000000040a137824 */ /* 0x000fe200078e00ff */
[----:B------:R-:W-:Y:S01]  /*0570*/  SHF.R.S32.HI R7, RZ, 0x1f, R10 ;  /* 0x0000001fff077819 */ /* 0x000fe2000001140a */
[----:B------:R-:W3:Y:S01]  /*0580*/  @!UP0 S2UR UR7, SR_CgaCtaId ;  /* 0x00000000000789c3 */ /* 0x000ee20000008800 */
[----:B------:R-:W-:-:S02]  /*0590*/  @!UP0 UMOV UR6, 0x400 ;  /* 0x0000040000068882 */ /* 0x000fc40000000000 */
[----:B------:R-:W-:Y:S01]  /*05a0*/  LEA.HI R0, R7, R10, RZ, 0x2 ;  /* 0x0000000a07007211 */ /* 0x000fe200078f10ff */
[----:B0-----:R-:W-:Y:S01]  /*05b0*/  IMAD.MOV R12, RZ, RZ, -R11 ;  /* 0x000000ffff0c7224 */ /* 0x001fe200078e0a0b */
[----:B------:R-:W-:Y:S02]  /*05c0*/  LOP3.LUT R19, R10, 0xc, R19, 0x78, !PT ;  /* 0x0000000c0a137812 */ /* 0x000fe400078e7813 */
[----:B------:R-:W-:Y:S01]  /*05d0*/  LOP3.LUT R11, R0, 0xfffffffc, RZ, 0xc0, !PT ;  /* 0xfffffffc000b7812 */ /* 0x000fe200078ec0ff */
[----:B--2---:R-:W-:Y:S01]  /*05e0*/  IMAD R7, R13, R12, UR8 ;  /* 0x000000080d077e24 */ /* 0x004fe2000f8e020c */
[----:B-1----:R-:W-:Y:S02]  /*05f0*/  I2FP.F32.U32 R13, R4 ;  /* 0x00000004000d7245 */ /* 0x002fe40000201000 */
[----:B------:R-:W-:Y:S01]  /*0600*/  SHF.R.S32.HI R0, RZ, 0x1f, R3 ;  /* 0x0000001fff007819 */ /* 0x000fe20000011403 */
[----:B------:R-:W-:Y:S02]  /*0610*/  IMAD.IADD R12, R10, 0x1, -R11 ;  /* 0x000000010a0c7824 */ /* 0x000fe400078e0a0b */
[----:B------:R-:W-:Y:S01]  /*0620*/  FMUL R13, R13, UR4 ;  /* 0x000000040d0d7c20 */ /* 0x000fe20008400000 */
[----:B------:R-:W-:Y:S01]  /*0630*/  LEA.HI R0, R0, R3, RZ, 0x2 ;  /* 0x0000000300007211 */ /* 0x000fe200078f10ff */
[----:B------:R-:W-:Y:S01]  /*0640*/  UMOV UR4, 0x20 ;  /* 0x0000002000047882 */ /* 0x000fe20000000000 */
[----:B------:R-:W-:Y:S01]  /*0650*/  ISETP.NE.AND P4, PT, R12, R7, PT ;  /* 0x000000070c00720c */ /* 0x000fe20003f85270 */
[----:B------:R-:W-:-:S04]  /*0660*/  @!UP0 UIADD3 UR4, -UR4, 0x100000, URZ ;  /* 0x0010000004048890 */ /* 0x000fc8000fffe13f */
[----:B------:R-:W-:Y:S02]  /*0670*/  @!UP0 USHF.L.U32 UR5, UR4, 0xb, URZ ;  /* 0x0000000b04058899 */ /* 0x000fe4000800063f */
[----:B------:R-:W-:Y:S01]  /*0680*/  @!UP0 USHF.L.U32 UR4, UR4, 0x1, URZ ;  /* 0x0000000104048899 */ /* 0x000fe2000800063f */
[----:B------:R-:W-:Y:S01]  /*0690*/  LOP3.LUT R0, R0, 0xfffffffc, RZ, 0xc0, !PT ;  /* 0xfffffffc00007812 */ /* 0x000fe200078ec0ff */
[----:B------:R-:W0:Y:S04]  /*06a0*/  F2I.U32.TRUNC.NTZ R13, R13 ;  /* 0x0000000d000d7305 */ /* 0x000e28000020f000 */
[----:B------:R-:W-:Y:S01]  /*06b0*/  IMAD.IADD R3, R3, 0x1, -R0 ;  /* 0x0000000103037824 */ /* 0x000fe200078e0a00 */
[----:B---3--:R-:W-:Y:S01]  /*06c0*/  @!UP0 ULEA UR6, UR7, UR6, 0x18 ;  /* 0x0000000607068291 */ /* 0x008fe2000f8ec03f */
[----:B------:R-:W-:Y:S01]  /*06d0*/  VOTEU.ALL UP0, P0 ;  /* 0x00000000003f7886 */ /* 0x000fe20000000000 */
[----:B------:R-:W-:Y:S01]  /*06e0*/  LOP3.LUT P0, RZ, R8, 0x7, RZ, 0xc0, !PT ;  /* 0x0000000708ff7812 */ /* 0x000fe2000780c0ff */
[----:B------:R-:W-:Y:S01]  /*06f0*/  VIADD R8, R2, 0xffffffff ;  /* 0xffffffff02087836 */ /* 0x000fe20000000000 */
[----:B------:R-:W-:-:S02]  /*0700*/  @P4 SHF.R.S32.HI R0, RZ, 0x1f, R19 ;  /* 0x0000001fff004819 */ /* 0x000fc40000011413 */
[C---:B------:R-:W-:Y:S02]  /*0710*/  ISETP.NE.AND P1, PT, R3.reuse, 0x3, PT ;  /* 0x000000030300780c */ /* 0x040fe40003f25270 */
[----:B------:R-:W-:Y:S01]  /*0720*/  @P4 LEA.HI R0, R0, R19, RZ, 0x2 ;  /* 0x0000001300004211 */ /* 0x000fe200078f10ff */
[----:B0-----:R-:W-:Y:S01]  /*0730*/  IMAD.MOV R20, RZ, RZ, -R13 ;  /* 0x000000ffff147224 */ /* 0x001fe200078e0a0d */
[----:B------:R-:W-:Y:S01]  /*0740*/  ISETP.EQ.OR P1, PT, R3, RZ, !P1 ;  /* 0x000000ff0300720c */ /* 0x000fe20004f22670 */
[----:B------:R-:W0:Y:S02]  /*0750*/  FENCE.VIEW.ASYNC.S ;  /* 0x00000000000073c6 */ /* 0x000e240000000000 */
[----:B0-----:R0:W1:Y:S01]  /*0760*/  @!UP0 SYNCS.EXCH.64 URZ, [UR6+0x80], UR4 ;  /* 0x00008004063f85b2 */ /* 0x0010620008000100 */
[----:B------:R-:W-:Y:S01]  /*0770*/  @P4 SHF.R.S32.HI R0, RZ, 0x2, R0 ;  /* 0x00000002ff004819 */ /* 0x000fe20000011400 */
[----:B-----5:R-:W-:Y:S01]  /*0780*/  IMAD R11, R9, R20, R4 ;  /* 0x00000014090b7224 */ /* 0x020fe200078e0204 */
[----:B------:R-:W-:-:S02]  /*0790*/  ISETP.LT.U32.AND P0, PT, R19, 0x8, !P0 ;  /* 0x000000081300780c */ /* 0x000fc40004701070 */
[----:B------:R-:W-:Y:S02]  /*07a0*/  ISETP.EQ.AND P1, PT, R2, RZ, P1 ;  /* 0x000000ff0200720c */ /* 0x000fe40000f22270 */
[----:B------:R-:W-:Y:S02]  /*07b0*/  @P4 ISETP.NE.AND P5, PT, R0, R11, PT ;  /* 0x0000000b0000420c */ /* 0x000fe40003fa5270 */
[----:B------:R-:W-:Y:S02]  /*07c0*/  ISETP.GE.U32.AND P6, PT, R8, 0x2, PT ;  /* 0x000000020800780c */ /* 0x000fe40003fc6070 */
[----:B------:R-:W-:Y:S02]  /*07d0*/  SEL R11, RZ, 0x1, !P0 ;  /* 0x00000001ff0b7807 */ /* 0x000fe40004000000 */
[----:B------:R-:W-:Y:S02]  /*07e0*/  @P4 SEL R22, RZ, 0x1, P5 ;  /* 0x00000001ff164807 */ /* 0x000fe40002800000 */
[----:B------:R-:W-:Y:S01]  /*07f0*/  SEL R18, RZ, 0x1, !P1 ;  /* 0x00000001ff127807 */ /* 0x000fe20004800000 */
[----:B------:R0:W2:Y:S01]  /*0800*/  @!UP1 SYNCS.EXCH.64 URZ, [UR6+0x88], UR4 ;  /* 0x00008804063f95b2 */ /* 0x0000a20008000100 */
[----:B------:R-:W-:Y:S01]  /*0810*/  LOP3.LUT R22, R22, R11, RZ, 0xc0, !PT ;  /* 0x0000000b16167212 */ /* 0x000fe200078ec0ff */
[----:B------:R-:W-:Y:S01]  /*0820*/  NOP ;  /* 0x0000000000007918 */ /* 0x000fe20000000000 */
[----:B------:R-:W-:-:S02]  /*0830*/  LOP3.LUT R0, R93, 0x7f, RZ, 0xc0, !PT ;  /* 0x0000007f5d007812 */ /* 0x000fc400078ec0ff */
[----:B------:R-:W-:Y:S01]  /*0840*/  SEL R18, R18, 0x2, P6 ;  /* 0x0000000212127807 */ /* 0x000fe20003000000 */
[----:B0-----:R-:W-:Y:S06]  /*0850*/  @!P2 BRA `(.L_x_45) ;  /* 0x000000000008a947 */ /* 0x001fec0003800000 */
[----:B-12-4-:R-:W-:Y:S01]  /*0860*/  UCGABAR_ARV ;  /* 0x00000000000079c7 */ /* 0x016fe20008000000 */
[----:B------:R-:W-:Y:S05]  /*0870*/  BRA `(.L_x_46) ;  /* 0x0000000000047947 */ /* 0x000fea0003800000 */
.L_x_45:
[----:B-12-4-:R-:W-:Y:S01]  /*0880*/  NOP ;  /* 0x0000000000007918 */ /* 0x016fe20000000000 */
.L_x_46:
[----:B------:R-:W0:Y:S01]  /*0890*/  LDC R2, c[0x0][0x65c] ;  /* 0x00019700ff027b82 */ /* 0x000e220000000800 */
[----:B------:R-:W-:Y:S02]  /*08a0*/  IMAD.U32 R10, RZ, RZ, UR8 ;  /* 0x00000008ff0a7e24 */ /* 0x000fe4000f8e00ff */
[----:B------:R-:W-:Y:S01]  /*08b0*/  IMAD.MOV.U32 R11, RZ, RZ, RZ ;  /* 0x000000ffff0b7224 */ /* 0x000fe200078e00ff */
[----:B0-----:R-:W-:-:S04]  /*08c0*/  ISETP.NE.AND P1, PT, R2, 0x1, PT ;  /* 0x000000010200780c */ /* 0x001fc80003f25270 */
[----:B------:R-:W-:-:S09]  /*08d0*/  P2R R5, PR, RZ, 0x2 ;  /* 0x00000002ff057803 */ /* 0x000fd20000000000 */
[----:B------:R-:W0:Y:S01]  /*08e0*/  @P1 LDC R17, c[0x0][0x10] ;  /* 0x00000400ff111b82 */ /* 0x000e220000000800 */
[----:B------:R-:W-:Y:S02]  /*08f0*/  @P1 IMAD.MOV.U32 R5, RZ, RZ, RZ ;  /* 0x000000ffff051224 */ /* 0x000fe400078e00ff */
[----:B------:R-:W-:-:S05]  /*0900*/  @P1 IMAD.MOV.U32 R15, RZ, RZ, RZ ;  /* 0x000000ffff0f1224 */ /* 0x000fca00078e00ff */
[----:B------:R-:W1:Y:S01]  /*0910*/  @!P1 LDC R13, c[0x0][0xc] ;  /* 0x00000300ff0d9b82 */ /* 0x000e620000000800 */
[----:B------:R-:W-:Y:S01]  /*0920*/  ULDC UR4, c[0x0][0xc] ;  /* 0x0000030000047ab9 */ /* 0x000fe20000000800 */
[----:B------:R-:W-:Y:S01]  /*0930*/  ULDC UR5, c[0x0][0x10] ;  /* 0x0000040000057ab9 */ /* 0x000fe20000000800 */
[----:B------:R-:W-:Y:S01]  /*0940*/  ULDC UR6, c[0x0][0x14] ;  /* 0x0000050000067ab9 */ /* 0x000fe20000000800 */
[----:B------:R-:W-:-:S04]  /*0950*/  UIMAD.WIDE.U32 UR4, UR4, UR5, URZ ;  /* 0x00000005040472a5 */ /* 0x000fc8000f8e003f */
[----:B------:R-:W-:Y:S02]  /*0960*/  UIMAD.WIDE.U32 UR50, UR4, UR6, URZ ;  /* 0x00000006043272a5 */ /* 0x000fe4000f8e003f */
[----:B------:R-:W-:-:S04]  /*0970*/  UIMAD UR38, UR5, UR6, URZ ;  /* 0x00000006052672a4 */ /* 0x000fc8000f8e023f */
[----:B------:R-:W-:Y:S01]  /*0980*/  UIADD3 UR38, UR51, UR38, URZ ;  /* 0x0000002633267290 */ /* 0x000fe2000fffe03f */
[----:B0-----:R-:W-:-:S04]  /*0990*/  @P1 IMAD.WIDE.U32 R16, R17, UR8, R4 ;  /* 0x0000000811101c25 */ /* 0x001fc8000f8e0004 */
[----:B------:R-:W-:Y:S02]  /*09a0*/  @P1 IMAD.IADD R17, R17, 0x1, R15 ;  /* 0x0000000111111824 */ /* 0x000fe400078e020f */
[----:B-1----:R-:W-:-:S04]  /*09b0*/  @!P1 IMAD.WIDE.U32 R10, R4, R13, R10 ;  /* 0x0000000d040a9225 */ /* 0x002fc800078e000a */
[----:B------:R-:W-:Y:S02]  /*09c0*/  @!P1 IMAD.MOV.U32 R16, RZ, RZ, R10 ;  /* 0x000000ffff109224 */ /* 0x000fe400078e000a */
[----:B------:R-:W-:Y:S01]  /*09d0*/  @!P1 IMAD.MOV.U32 R17, RZ, RZ, R11 ;  /* 0x000000ffff119224 */ /* 0x000fe200078e000b */
[----:B------:R-:W-:Y:S06]  /*09e0*/  @!P2 BRA `(.L_x_47) ;  /* 0x00000000000ca947 */ /* 0x000fec0003800000 */
[----:B------:R-:W-:Y:S01]  /*09f0*/  UCGABAR_WAIT ;  /* 0x0000000000007dc7 */ /* 0x000fe20008000000 */
[----:B------:R-:W-:Y:S01]  /*0a00*/  CCTL.IVALL ;  /* 0x00000000ff00798f */ /* 0x000fe20002000000 */
[----:B------:R-:W-:Y:S05]  /*0a10*/  BRA `(.L_x_48) ;  /* 0x0000000000047947 */ /* 0x000fea0003800000 */
.L_x_47:
[----:B------:R-:W-:Y:S06]  /*0a20*/  BAR.SYNC.DEFER_BLOCKING 0x0 ;  /* 0x0000000000007b1d */ /* 0x000fec0000010000 */
.L_x_48:
[----:B------:R-:W-:Y:S05]  /*0a30*/  @!P3 BRA `(.L_x_49) ;  /* 0x000000680024b947 */ /* 0x000fea0003800000 */
[----:B------:R-:W-:-:S13]  /*0a40*/  ISETP.GT.U32.AND P0, PT, R8, 0x1, PT ;  /* 0x000000010800780c */ /* 0x000fda0003f04070 */
[----:B------:R-:W-:Y:S05]  /*0a50*/  @P0 EXIT ;  /* 0x000000000000094d */ /* 0x000fea0003800000 */
[----:B------:R-:W-:Y:S01]  /*0a60*/  ULDC.64 UR4, c[0x0][0x650] ;  /* 0x0001940000047ab9 */ /* 0x000fe20000000a00 */
[----:B------:R-:W-:Y:S01]  /*0a70*/  PRMT R3, RZ, 0x7610, R3 ;  /* 0x00007610ff037816 */ /* 0x000fe20000000003 */
[----:B------:R-:W-:Y:S01]  /*0a80*/  IMAD.MOV.U32 R99, RZ, RZ, -0x1 ;  /* 0xffffffffff637424 */ /* 0x000fe200078e00ff */
[----:B------:R-:W-:Y:S01]  /*0a90*/  ISETP.GE.U32.AND P0, PT, R16, UR4, PT ;  /* 0x0000000410007c0c */ /* 0x000fe2000bf06070 */
[----:B------:R-:W-:Y:S02]  /*0aa0*/  IMAD.MOV.U32 R98, RZ, RZ, -0x1 ;  /* 0xffffffffff627424 */ /* 0x000fe400078e00ff */
[----:B------:R-:W-:Y:S01]  /*0ab0*/  IMAD.MOV.U32 R97, RZ, RZ, -0x1 ;  /* 0xffffffffff617424 */ /* 0x000fe200078e00ff */
[----:B------:R-:W-:-:S13]  /*0ac0*/  ISETP.GE.U32.AND.EX P0, PT, R17, UR5, PT, P0 ;  /* 0x0000000511007c0c */ /* 0x000fda000bf06100 */
[----:B------:R-:W-:Y:S05]  /*0ad0*/  @P0 BRA `(.L_x_50) ;  /* 0x0000000400280947 */ /* 0x000fea0003800000 */
[----:B------:R-:W0:Y:S01]  /*0ae0*/  LDC.64 R24, c[0x0][0x628] ;  /* 0x00018a00ff187b82 */ /* 0x000e220000000a00 */
[----:B------:R-:W-:Y:S02]  /*0af0*/  IMAD.MOV.U32 R10, RZ, RZ, R16 ;  /* 0x000000ffff0a7224 */ /* 0x000fe400078e0010 */
[----:B------:R-:W-:-:S05]  /*0b00*/  IMAD.MOV.U32 R11, RZ, RZ, R17 ;  /* 0x000000ffff0b7224 */ /* 0x000fca00078e0011 */
[----:B------:R-:W1:Y:S08]  /*0b10*/  LDC R8, c[0x0][0x630] ;  /* 0x00018c00ff087b82 */ /* 0x000e700000000800 */
[----:B------:R-:W2:Y:S01]  /*0b20*/  LDC.64 R26, c[0x0][0x620] ;  /* 0x00018800ff1a7b82 */ /* 0x000ea20000000a00 */
[----:B0-----:R-:W-:-:S04]  /*0b30*/  ISETP.NE.U32.AND P0, PT, R24, RZ, PT ;  /* 0x000000ff1800720c */ /* 0x001fc80003f05070 */
[----:B------:R-:W-:-:S13]  /*0b40*/  ISETP.NE.AND.EX P0, PT, R25, RZ, PT, P0 ;  /* 0x000000ff1900720c */ /* 0x000fda0003f05300 */
[----:B-12---:R-:W-:Y:S05]  /*0b50*/  @!P0 BRA `(.L_x_51) ;  /* 0x0000000000288947 */ /* 0x006fea0003800000 */
[----:B------:R-:W0:Y:S02]  /*0b60*/  LDC R3, c[0x0][0x634] ;  /* 0x00018d00ff037b82 */ /* 0x000e240000000800 */
[----:B0-----:R-:W-:-:S05]  /*0b70*/  IADD3 R3, P0, R16, R3, RZ ;  /* 0x0000000310037210 */ /* 0x001fca0007f1e0ff */
[----:B------:R-:W-:-:S04]  /*0b80*/  IMAD.X R21, RZ, RZ, R17, P0 ;  /* 0x000000ffff157224 */ /* 0x000fc800000e0611 */
[----:B------:R-:W-:-:S04]  /*0b90*/  IMAD.WIDE.U32 R10, R21, R24, RZ ;  /* 0x00000018150a7225 */ /* 0x000fc800078e00ff */
[----:B------:R-:W-:-:S04]  /*0ba0*/  IMAD.WIDE.U32 R12, P0, R3, R25, R10 ;  /* 0x00000019030c7225 */ /* 0x000fc8000780000a */
[----:B------:R-:W-:-:S04]  /*0bb0*/  IMAD.WIDE.U32 R10, R3, R24, RZ ;  /* 0x00000018030a7225 */ /* 0x000fc800078e00ff */
[----:B------:R-:W-:Y:S01]  /*0bc0*/  IMAD.X R15, RZ, RZ, RZ, P0 ;  /* 0x000000ffff0f7224 */ /* 0x000fe200000e06ff */
[----:B------:R-:W-:Y:S01]  /*0bd0*/  IADD3 RZ, P0, R11, R12, RZ ;  /* 0x0000000c0bff7210 */ /* 0x000fe20007f1e0ff */
[----:B------:R-:W-:-:S04]  /*0be0*/  IMAD.MOV.U32 R14, RZ, RZ, R13 ;  /* 0x000000ffff0e7224 */ /* 0x000fc800078e000d */
[----:B------:R-:W-:-:S08]  /*0bf0*/  IMAD.WIDE.U32.X R10, R21, R25, R14, P0 ;  /* 0x00000019150a7225 */ /* 0x000fd000000e040e */
.L_x_51:
[----:B------:R-:W0:Y:S01]  /*0c00*/  LDC.64 R30, c[0x0][0x640] ;  /* 0x00019000ff1e7b82 */ /* 0x000e220000000a00 */
[-CC-:B------:R-:W-:Y:S01]  /*0c10*/  SHF.R.U64 R97, R10, R8.reuse, R11.reuse ;  /* 0x000000080a617219 */ /* 0x180fe2000000120b */
[----:B------:R-:W-:Y:S01]  /*0c20*/  IMAD.MOV.U32 R23, RZ, RZ, 0x1 ;  /* 0x00000001ff177424 */ /* 0x000fe200078e00ff */
[----:B------:R-:W-:Y:S02]  /*0c30*/  SHF.R.U32.HI R3, RZ, R8, R11 ;  /* 0x00000008ff037219 */ /* 0x000fe4000001160b */
[----:B------:R-:W-:-:S03]  /*0c40*/  IADD3 R5, P0, RZ, -R97, RZ ;  /* 0x80000061ff057210 */ /* 0x000fc60007f1e0ff */
[----:B------:R-:W1:Y:S02]  /*0c50*/  LDC R12, c[0x0][0x618] ;  /* 0x00018600ff0c7b82 */ /* 0x000e640000000800 */
[----:B------:R-:W-:Y:S02]  /*0c60*/  IMAD.X R3, RZ, RZ, ~R3, P0 ;  /* 0x000000ffff037224 */ /* 0x000fe400000e0e03 */
[----:B------:R-:W-:-:S04]  /*0c70*/  IMAD.WIDE.U32 R10, R5, R26, R16 ;  /* 0x0000001a050a7225 */ /* 0x000fc800078e0010 */
[----:B------:R-:W2:Y:S01]  /*0c80*/  LDC R24, c[0x0][0x608] ;  /* 0x00018200ff187b82 */ /* 0x000ea20000000800 */
[----:B------:R-:W-:Y:S02]  /*0c90*/  IMAD R8, R3, R26, RZ ;  /* 0x0000001a03087224 */ /* 0x000fe400078e02ff */
[----:B------:R-:W-:Y:S02]  /*0ca0*/  IMAD.MOV.U32 R3, RZ, RZ, -0x1 ;  /* 0xffffffffff037424 */ /* 0x000fe400078e00ff */
[----:B------:R-:W-:-:S03]  /*0cb0*/  IMAD R5, R5, R27, R8 ;  /* 0x0000001b05057224 */ /* 0x000fc600078e0208 */
[----:B------:R-:W3:Y:S01]  /*0cc0*/  LDC R28, c[0x0][0x658] ;  /* 0x00019600ff1c7b82 */ /* 0x000ee20000000800 */
[----:B------:R-:W-:Y:S01]  /*0cd0*/  IMAD.IADD R5, R11, 0x1, R5 ;  /* 0x000000010b057824 */ /* 0x000fe200078e0205 */
[----:B0-----:R-:W-:-:S04]  /*0ce0*/  ISETP.NE.U32.AND P0, PT, R30, RZ, PT ;  /* 0x000000ff1e00720c */ /* 0x001fc80003f05070 */
[----:B------:R-:W-:Y:S02]  /*0cf0*/  ISETP.NE.AND.EX P0, PT, R31, RZ, PT, P0 ;  /* 0x000000ff1f00720c */ /* 0x000fe40003f05300 */
[----:B------:R-:W0:Y:S01]  /*0d00*/  LDC R26, c[0x0][0x600] ;  /* 0x00018000ff1a7b82 */ /* 0x000e220000000800 */
[-CC-:B-1----:R-:W-:Y:S02]  /*0d10*/  SHF.R.U64 R14, R10, R12.reuse, R5.reuse ;  /* 0x0000000c0a0e7219 */ /* 0x182fe40000001205 */
[----:B------:R-:W-:-:S05]  /*0d20*/  SHF.R.U32.HI R5, RZ, R12, R5 ;  /* 0x0000000cff057219 */ /* 0x000fca0000011605 */
[----:B------:R-:W1:Y:S01]  /*0d30*/  LDC R15, c[0x0][0x648] ;  /* 0x00019200ff0f7b82 */ /* 0x000e620000000800 */
[-CC-:B--2---:R-:W-:Y:S02]  /*0d40*/  SHF.R.U64 R27, R14, R24.reuse, R5.reuse ;  /* 0x000000180e1b7219 */ /* 0x184fe40000001205 */
[----:B------:R-:W-:Y:S01]  /*0d50*/  SHF.R.U32.HI R5, RZ, R24, R5 ;  /* 0x00000018ff057219 */ /* 0x000fe20000011605 */
[----:B------:R-:W-:-:S04]  /*0d60*/  IMAD R24, R9, R20, R4 ;  /* 0x0000001409187224 */ /* 0x000fc800078e0204 */
[----:B------:R-:W2:Y:S01]  /*0d70*/  LDC R21, c[0x0][0x638] ;  /* 0x00018e00ff157b82 */ /* 0x000ea20000000800 */
[-CC-:B---3--:R-:W-:Y:S02]  /*0d80*/  SHF.R.U64 R20, R27, R28.reuse, R5.reuse ;  /* 0x0000001c1b147219 */ /* 0x188fe40000001205 */
[-C--:B------:R-:W-:Y:S02]  /*0d90*/  SHF.L.U32 R3, R3, R28.reuse, RZ ;  /* 0x0000001c03037219 */ /* 0x080fe400000006ff */
[----:B------:R-:W-:Y:S01]  /*0da0*/  SHF.R.U32.HI R5, RZ, R28, R5 ;  /* 0x0000001cff057219 */ /* 0x000fe20000011605 */
[----:B------:R-:W-:Y:S01]  /*0db0*/  IMAD.MOV.U32 R4, RZ, RZ, R20 ;  /* 0x000000ffff047224 */ /* 0x000fe200078e0014 */
[----:B------:R-:W-:Y:S01]  /*0dc0*/  LOP3.LUT R12, RZ, R3, RZ, 0x33, !PT ;  /* 0x00000003ff0c7212 */ /* 0x000fe200078e33ff */
[----:B------:R-:W3:Y:S01]  /*0dd0*/  LDC R25, c[0x0][0x610] ;  /* 0x00018400ff197b82 */ /* 0x000ee20000000800 */
[----:B------:R-:W-:Y:S05]  /*0de0*/  @!P0 BRA `(.L_x_52) ;  /* 0x0000000000288947 */ /* 0x000fea0003800000 */
[----:B------:R-:W4:Y:S02]  /*0df0*/  LDC R3, c[0x0][0x64c] ;  /* 0x00019300ff037b82 */ /* 0x000f240000000800 */
[----:B----4-:R-:W-:-:S05]  /*0e00*/  IADD3 R3, P0, R20, R3, RZ ;  /* 0x0000000314037210 */ /* 0x010fca0007f1e0ff */
        /* <DEDUP_REMOVED lines=8> */
.L_x_52:
[----:B-1----:R-:W-:Y:S01]  /*0e90*/  SHF.R.U64 R4, R4, R15, R5 ;  /* 0x0000000f04047219 */ /* 0x002fe20000001205 */
[----:B0-----:R-:W-:Y:S01]  /*0ea0*/  VIADD R5, R26, 0xffffffff ;  /* 0xffffffff1a057836 */ /* 0x001fe20000000000 */
[----:B------:R-:W-:Y:S02]  /*0eb0*/  SHF.L.U32 R3, R23, R28, RZ ;  /* 0x0000001c17037219 */ /* 0x000fe400000006ff */
[----:B------:R-:W-:Y:S01]  /*0ec0*/  LOP3.LUT R12, R27, R12, RZ, 0xc0, !PT ;  /* 0x0000000c1b0c7212 */ /* 0x000fe200078ec0ff */
[----:B------:R-:W-:Y:S01]  /*0ed0*/  IMAD.MOV R8, RZ, RZ, -R4 ;  /* 0x000000ffff087224 */ /* 0x000fe200078e0a04 */
[----:B------:R-:W-:-:S03]  /*0ee0*/  SEL R7, R7, R24, !P1 ;  /* 0x0000001807077207 */ /* 0x000fc60004800000 */
[----:B------:R-:W-:Y:S01]  /*0ef0*/  IMAD R12, R3, R4, R12 ;  /* 0x00000004030c7224 */ /* 0x000fe200078e020c */
[----:B------:R-:W-:Y:S01]  /*0f00*/  LOP3.LUT R4, R14, R5, RZ, 0xc0, !PT ;  /* 0x000000050e047212 */ /* 0x000fe200078ec0ff */
[----:B--2---:R-:W-:Y:S02]  /*0f10*/  IMAD R3, R8, R21, R20 ;  /* 0x0000001508037224 */ /* 0x004fe400078e0214 */
[----:B---3--:R-:W-:Y:S02]  /*0f20*/  IMAD R7, R12, R25, R7 ;  /* 0x000000190c077224 */ /* 0x008fe400078e0207 */
[----:B------:R-:W-:Y:S02]  /*0f30*/  IMAD.MOV.U32 R5, RZ, RZ, 0x1 ;  /* 0x00000001ff057424 */ /* 0x000fe400078e00ff */
[----:B------:R-:W-:-:S03]  /*0f40*/  IMAD R4, R3, R26, R4 ;  /* 0x0000001a03047224 */ /* 0x000fc600078e0204 */
[----:B------:R-:W-:Y:S02]  /*0f50*/  PRMT R3, R5, 0x7610, R3 ;  /* 0x0000761005037816 */ /* 0x000fe40000000003 */
[----:B------:R-:W-:Y:S02]  /*0f60*/  SEL R98, R4, R7, !P1 ;  /* 0x0000000704627207 */ /* 0x000fe40004800000 */
[----:B------:R-:W-:-:S07]  /*0f70*/  SEL R99, R7, R4, !P1 ;  /* 0x0000000407637207 */ /* 0x000fce0004800000 */
.L_x_50:
[----:B------:R-:W-:-:S08]  /*0f80*/  NOP ;  /* 0x0000000000007918 */ /* 0x000fd00000000000 */
[----:B------:R-:W0:Y:S02]  /*0f90*/  USETMAXREG.TRY_ALLOC.CTAPOOL UP0, 0xe8 ;  /* 0x000000e8000079c8 */ /* 0x000e240008000600 */
[----:B0-----:R-:W-:-:S13]  /*0fa0*/  PLOP3.LUT P0, PT, PT, PT, UP0, 0x80, 0x0 ;  /* 0x000000000000781c */ /* 0x001fda0003f0f008 */
[----:B------:R-:W-:Y:S05]  /*0fb0*/  @!P0 BRA `(.L_x_50) ;  /* 0xfffffffc00f08947 */ /* 0x000fea000383ffff */
[----:B------:R-:W-:Y:S01]  /*0fc0*/  ULDC.64 UR4, c[0x0][0x598] ;  /* 0x0001660000047ab9 */ /* 0x000fe20000000a00 */
[----:B------:R-:W-:Y:S01]  /*0fd0*/  ULDC.64 UR52, c[0x0][0x208] ;  /* 0x0000820000347ab9 */ /* 0x000fe20000000a00 */
[----:B------:R-:W-:-:S04]  /*0fe0*/  ISETP.NE.U32.AND P0, PT, RZ, UR4, PT ;  /* 0x00000004ff007c0c */ /* 0x000fc8000bf05070 */
[----:B------:R-:W-:-:S13]  /*0ff0*/  ISETP.NE.AND.EX P0, PT, RZ, UR5, PT, P0 ;  /* 0x00000005ff007c0c */ /* 0x000fda000bf05300 */
[----:B------:R-:W-:Y:S05]  /*1000*/  @!P0 BRA `(.L_x_53) ;  /* 0x00000000001c8947 */ /* 0x000fea0003800000 */
[----:B------:R-:W0:Y:S02]  /*1010*/  LDC.64 R4, c[0x0][0x598] ;  /* 0x00016600ff047b82 */ /* 0x000e240000000a00 */
[----:B0-----:R-:W2:Y:S02]  /*1020*/  LDG.E.64 R4, desc[UR52][R4.64] ;  /* 0x0000003404047981 */ /* 0x001ea4000c1e1b00 */
[----:B--2---:R-:W-:-:S04]  /*1030*/  ISETP.NE.U32.AND P0, PT, R4, RZ, PT ;  /* 0x000000ff0400720c */ /* 0x004fc80003f05070 */
[----:B------:R-:W-:-:S13]  /*1040*/  ISETP.NE.AND.EX P0, PT, R5, RZ, PT, P0 ;  /* 0x000000ff0500720c */ /* 0x000fda0003f05300 */
[----:B------:R-:W-:Y:S05]  /*1050*/  @!P0 BRA `(.L_x_53) ;  /* 0x0000000000088947 */ /* 0x000fea0003800000 */
[----:B------:R0:W5:Y:S01]  /*1060*/  LD.E R23, desc[UR52][R4.64] ;  /* 0x0000003404177980 */ /* 0x000162000c101900 */
[----:B------:R-:W-:Y:S05]  /*1070*/  BRA `(.L_x_54) ;  /* 0x0000000000247947 */ /* 0x000fea0003800000 */
.L_x_53:
[----:B------:R-:W-:Y:S02]  /*1080*/  ULDC.64 UR4, c[0x0][0x588] ;  /* 0x0001620000047ab9 */ /* 0x000fe40000000a00 */
[----:B------:R-:W-:-:S04]  /*1090*/  ISETP.NE.U32.AND P0, PT, RZ, UR4, PT ;  /* 0x00000004ff007c0c */ /* 0x000fc8000bf05070 */
[----:B------:R-:W-:-:S13]  /*10a0*/  ISETP.NE.AND.EX P0, PT, RZ, UR5, PT, P0 ;  /* 0x00000005ff007c0c */ /* 0x000fda000bf05300 */
[----:B------:R-:W-:Y:S05]  /*10b0*/  @!P0 BRA `(.L_x_55) ;  /* 0x00000000000c8947 */ /* 0x000fea0003800000 */
[----:B------:R-:W0:Y:S02]  /*10c0*/  LDC.64 R4, c[0x0][0x588] ;  /* 0x00016200ff047b82 */ /* 0x000e240000000a00 */
[----:B0-----:R1:W5:Y:S01]  /*10d0*/  LDG.E R23, desc[UR52][R4.64] ;  /* 0x0000003404177981 */ /* 0x001362000c1e1900 */
[----:B------:R-:W-:Y:S05]  /*10e0*/  BRA `(.L_x_54) ;  /* 0x0000000000087947 */ /* 0x000fea0003800000 */
.L_x_55:
[----:B------:R-:W-:Y:S02]  /*10f0*/  ULDC UR4, c[0x0][0x580] ;  /* 0x0001600000047ab9 */ /* 0x000fe40000000800 */
[----:B------:R-:W-:-:S07]  /*1100*/  IMAD.U32 R23, RZ, RZ, UR4 ;  /* 0x00000004ff177e24 */ /* 0x000fce000f8e00ff */
.L_x_54:
[----:B------:R-:W-:Y:S02]  /*1110*/  ULDC.64 UR4, c[0x0][0x5a0] ;  /* 0x0001680000047ab9 */ /* 0x000fe40000000a00 */
[----:B------:R-:W-:-:S04]  /*1120*/  ISETP.NE.U32.AND P0, PT, RZ, UR4, PT ;  /* 0x00000004ff007c0c */ /* 0x000fc8000bf05070 */
[----:B------:R-:W-:-:S13]  /*1130*/  ISETP.NE.AND.EX P0, PT, RZ, UR5, PT, P0 ;  /* 0x00000005ff007c0c */ /* 0x000fda000bf05300 */
[----:B------:R-:W-:Y:S05]  /*1140*/  @!P0 BRA `(.L_x_56) ;  /* 0x00000000001c8947 */ /* 0x000fea0003800000 */
[----:B01----:R-:W0:Y:S02]  /*1150*/  LDC.64 R4, c[0x0][0x5a0] ;  /* 0x00016800ff047b82 */ /* 0x003e240000000a00 */
[----:B0-----:R-:W2:Y:S02]  /*1160*/  LDG.E.64 R4, desc[UR52][R4.64] ;  /* 0x0000003404047981 */ /* 0x001ea4000c1e1b00 */
[----:B--2---:R-:W-:-:S04]  /*1170*/  ISETP.NE.U32.AND P0, PT, R4, RZ, PT ;  /* 0x000000ff0400720c */ /* 0x004fc80003f05070 */
[----:B------:R-:W-:-:S13]  /*1180*/  ISETP.NE.AND.EX P0, PT, R5, RZ, PT, P0 ;  /* 0x000000ff0500720c */ /* 0x000fda0003f05300 */
[----:B------:R-:W-:Y:S05]  /*1190*/  @!P0 BRA `(.L_x_56) ;  /* 0x0000000000088947 */ /* 0x000fea0003800000 */
[----:B------:R0:W5:Y:S01]  /*11a0*/  LD.E R88, desc[UR52][R4.64] ;  /* 0x0000003404587980 */ /* 0x000162000c101900 */
[----:B------:R-:W-:Y:S05]  /*11b0*/  BRA `(.L_x_57) ;  /* 0x0000000000247947 */ /* 0x000fea0003800000 */
.L_x_56:
[----:B------:R-:W-:Y:S02]  /*11c0*/  ULDC.64 UR4, c[0x0][0x590] ;  /* 0x0001640000047ab9 */ /* 0x000fe40000000a00 */
[----:B------:R-:W-:-:S04]  /*11d0*/  ISETP.NE.U32.AND P0, PT, RZ, UR4, PT ;  /* 0x00000004ff007c0c */ /* 0x000fc8000bf05070 */
[----:B------:R-:W-:-:S13]  /*11e0*/  ISETP.NE.AND.EX P0, PT, RZ, UR5, PT, P0 ;  /* 0x00000005ff007c0c */ /* 0x000fda000bf05300 */
[----:B------:R-:W-:Y:S05]  /*11f0*/  @!P0 BRA `(.L_x_58) ;  /* 0x00000000000c8947 */ /* 0x000fea0003800000 */
[----:B------:R-:W2:Y:S02]  /*1200*/  LDC.64 R88, c[0x0][0x590] ;  /* 0x00016400ff587b82 */ /* 0x000ea40000000a00 */
[----:B--2---:R2:W5:Y:S01]  /*1210*/  LDG.E R88, desc[UR52][R88.64] ;  /* 0x0000003458587981 */ /* 0x004562000c1e1900 */
[----:B------:R-:W-:Y:S05]  /*1220*/  BRA `(.L_x_57) ;  /* 0x0000000000087947 */ /* 0x000fea0003800000 */
.L_x_58:
[----:B------:R-:W-:Y:S02]  /*1230*/  ULDC UR4, c[0x0][0x584] ;  /* 0x0001610000047ab9 */ /* 0x000fe40000000800 */
[----:B------:R-:W-:-:S07]  /*1240*/  IMAD.U32 R88, RZ, RZ, UR4 ;  /* 0x00000004ff587e24 */ /* 0x000fce000f8e00ff */
.L_x_57:
[----:B------:R-:W-:-:S13]  /*1250*/  LOP3.LUT P0, RZ, R3, 0xff, RZ, 0xc0, !PT ;  /* 0x000000ff03ff7812 */ /* 0x000fda000780c0ff */
[----:B------:R-:W-:Y:S05]  /*1260*/  @!P0 EXIT ;  /* 0x000000000000894d */ /* 0x000fea0003800000 */
[----:B------:R-:W3:Y:S01]  /*1270*/  LDC R94, c[0x0][0x658] ;  /* 0x00019600ff5e7b82 */ /* 0x000ee20000000800 */
[----:B------:R-:W-:Y:S01]  /*1280*/  ULDC.64 UR6, c[0x0][0x288] ;  /* 0x0000a20000067ab9 */ /* 0x000fe20000000a00 */
[----:B------:R-:W-:Y:S01]  /*1290*/  SHF.R.U32.HI R3, RZ, 0x5, R0 ;  /* 0x00000005ff037819 */ /* 0x000fe20000011600 */
[----:B------:R-:W-:Y:S01]  /*12a0*/  UIADD3 UR4, UR7, 0x1f, URZ ;  /* 0x0000001f07047890 */ /* 0x000fe2000fffe03f */
[----:B------:R-:W-:Y:S01]  /*12b0*/  SHF.R.U32.HI R0, RZ, 0x2, R93 ;  /* 0x00000002ff007819 */ /* 0x000fe2000001165d */
[----:B01----:R-:W-:Y:S01]  /*12c0*/  IMAD.U32 R5, RZ, RZ, UR6 ;  /* 0x00000006ff057e24 */ /* 0x003fe2000f8e00ff */
[----:B------:R-:W-:Y:S01]  /*12d0*/  LOP3.LUT R96, R93, 0x3, RZ, 0xc0, !PT ;  /* 0x000000035d607812 */ /* 0x000fe200078ec0ff */
[----:B------:R-:W-:Y:S01]  /*12e0*/  USHF.R.S32.HI UR5, URZ, 0x1f, UR4 ;  /* 0x0000001f3f057899 */ /* 0x000fe20008011404 */
[----:B------:R-:W0:Y:S01]  /*12f0*/  LDC R91, c[0x0][0x600] ;  /* 0x00018000ff5b7b82 */ /* 0x000e220000000800 */
[----:B------:R-:W-:Y:S01]  /*1300*/  LOP3.LUT R0, R0, 0x7, RZ, 0xc0, !PT ;  /* 0x0000000700007812 */ /* 0x000fe200078ec0ff */
[C---:B------:R-:W-:Y:S01]  /*1310*/  IMAD.SHL.U32 R95, R3.reuse, 0x10, RZ ;  /* 0x00000010035f7824 */ /* 0x040fe200078e00ff */
[----:B------:R-:W-:Y:S01]  /*1320*/  ULEA.HI UR5, UR5, UR4, URZ, 0x5 ;  /* 0x0000000405057291 */ /* 0x000fe2000f8f283f */
[----:B------:R-:W-:Y:S01]  /*1330*/  IMAD R96, R96, -0x2, R5 ;  /* 0xfffffffe60607824 */ /* 0x000fe200078e0205 */
[----:B------:R-:W-:Y:S01]  /*1340*/  ULDC.64 UR40, c[0x0][0x5b0] ;  /* 0x00016c0000287ab9 */ /* 0x000fe20000000a00 */
[--C-:B------:R-:W-:Y:S01]  /*1350*/  IMAD R3, R3, -0x10, -R0.reuse ;  /* 0xfffffff003037824 */ /* 0x100fe200078e0a00 */
[----:B------:R-:W-:Y:S01]  /*1360*/  LOP3.LUT R95, R95, 0xfffffff0, R0, 0xe2, !PT ;  /* 0xfffffff05f5f7812 */ /* 0x000fe200078ee200 */
[C---:B------:R-:W-:Y:S01]  /*1370*/  IMAD.SHL.U32 R0, R6.reuse, 0x40, RZ ;  /* 0x0000004006007824 */ /* 0x040fe200078e00ff */
[----:B------:R-:W-:Y:S01]  /*1380*/  LOP3.LUT R6, R6, 0x1, RZ, 0xc0, !PT ;  /* 0x0000000106067812 */ /* 0x000fe200078ec0ff */
[----:B------:R-:W-:Y:S01]  /*1390*/  USHF.R.S32.HI UR49, URZ, 0x5, UR5 ;  /* 0x000000053f317899 */ /* 0x000fe20008011405 */
[----:B------:R-:W-:Y:S01]  /*13a0*/  IMAD.MOV.U32 R5, RZ, RZ, -0x1 ;  /* 0xffffffffff057424 */ /* 0x000fe200078e00ff */
[----:B------:R-:W-:Y:S01]  /*13b0*/  ULDC.64 UR42, c[0x0][0x5c8] ;  /* 0x00017200002a7ab9 */ /* 0x000fe20000000a00 */
[----:B------:R-:W-:Y:S01]  /*13c0*/  USHF.L.U64.HI UR39, UR40, 0x5, UR41 ;  /* 0x0000000528277899 */ /* 0x000fe20008010229 */
[----:B------:R-:W-:Y:S01]  /*13d0*/  IMAD.MOV.U32 R7, RZ, RZ, 0x1 ;  /* 0x00000001ff077424 */ /* 0x000fe200078e00ff */
[----:B------:R-:W-:Y:S01]  /*13e0*/  USHF.L.U64.HI UR41, UR42, 0x5, UR43 ;  /* 0x000000052a297899 */ /* 0x000fe2000801022b */
[----:B------:R-:W-:Y:S01]  /*13f0*/  IMAD R3, R6, -0x40, R3 ;  /* 0xffffffc006037824 */ /* 0x000fe200078e0203 */
[----:B------:R-:W-:Y:S01]  /*1400*/  USHF.L.U32 UR40, UR40, 0x5, URZ ;  /* 0x0000000528287899 */ /* 0x000fe2000800063f */
[-C--:B---3--:R-:W-:Y:S01]  /*1410*/  SHF.L.U32 R5, R5, R94.reuse, RZ ;  /* 0x0000005e05057219 */ /* 0x088fe200000006ff */
[----:B------:R-:W-:Y:S01]  /*1420*/  USHF.L.U32 UR42, UR42, 0x5, URZ ;  /* 0x000000052a2a7899 */ /* 0x000fe2000800063f */
[----:B------:R-:W-:Y:S01]  /*1430*/  LOP3.LUT R92, R93, 0x80, RZ, 0xc0, !PT ;  /* 0x000000805d5c7812 */ /* 0x000fe200078ec0ff */
[----:B------:R-:W-:Y:S01]  /*1440*/  UISETP.LT.AND UP2, UPT, UR49, 0x1, UPT ;  /* 0x000000013100788c */ /* 0x000fe2000bf41270 */
[----:B------:R-:W-:Y:S01]  /*1450*/  LOP3.LUT R95, R95, 0x40, R0, 0xf8, !PT ;  /* 0x000000405f5f7812 */ /* 0x000fe200078ef800 */
[----:B------:R-:W-:Y:S01]  /*1460*/  ULDC UR6, c[0x0][0x284] ;  /* 0x0000a10000067ab9 */ /* 0x000fe20000000800 */
[----:B------:R-:W-:Y:S01]  /*1470*/  UIADD3 UR43, UP0, UR40, 0x20, URZ ;  /* 0x00000020282b7890 */ /* 0x000fe2000ff1e03f */
[----:B------:R-:W-:Y:S01]  /*1480*/  SHF.L.U32 R94, R7, R94, RZ ;  /* 0x0000005e075e7219 */ /* 0x000fe200000006ff */
[----:B------:R-:W-:Y:S01]  /*1490*/  UIADD3 UR44, UP1, UR42, 0x20, URZ ;  /* 0x000000202a2c7890 */ /* 0x000fe2000ff3e03f */
[----:B------:R-:W-:Y:S01]  /*14a0*/  IMAD.SHL.U32 R93, R93, 0x2, RZ ;  /* 0x000000025d5d7824 */ /* 0x000fe200078e00ff */
[----:B------:R-:W-:Y:S01]  /*14b0*/  USEL UR47, UR49, 0x1, UP2 ;  /* 0x00000001312f7887 */ /* 0x000fe20009000000 */
[----:B------:R-:W-:Y:S01]  /*14c0*/  LOP3.LUT R100, R18, 0x1, RZ, 0xfc, !PT ;  /* 0x0000000112647812 */ /* 0x000fe200078efcff */
[----:B0-----:R-:W-:Y:S01]  /*14d0*/  VIADD R91, R91, 0xffffffff ;  /* 0xffffffff5b5b7836 */ /* 0x001fe20000000000 */
[----:B------:R-:W-:Y:S01]  /*14e0*/  SHF.R.U32.HI R92, RZ, 0x7, R92 ;  /* 0x00000007ff5c7819 */ /* 0x000fe2000001165c */
[----:B--2---:R-:W-:Y:S01]  /*14f0*/  VIADD R89, R3, UR6 ;  /* 0x0000000603597c36 */ /* 0x004fe20008000000 */
[----:B------:R-:W-:Y:S01]  /*1500*/  LOP3.LUT R90, RZ, R5, RZ, 0x33, !PT ;  /* 0x00000005ff5a7212 */ /* 0x000fe200078e33ff */
[----:B------:R-:W-:-:S02]  /*1510*/  UIADD3.X UR45, URZ, UR39, URZ, UP0, !UPT ;  /* 0x000000273f2d7290 */ /* 0x000fc400087fe43f */
[----:B------:R-:W-:Y:S02]  /*1520*/  UIADD3.X UR46, URZ, UR41, URZ, UP1, !UPT ;  /* 0x000000293f2e7290 */ /* 0x000fe40008ffe43f */
[----:B------:R-:W-:Y:S01]  /*1530*/  UIADD3 UR47, UR49, -UR47, URZ ;  /* 0x8000002f312f7290 */ /* 0x000fe2000fffe03f */
[----:B------:R-:W-:Y:S01]  /*1540*/  UMOV UR36, URZ ;  /* 0x0000003f00247c82 */ /* 0x000fe20008000000 */
[----:B------:R-:W-:-:S10]  /*1550*/  UMOV UR37, URZ ;  /* 0x0000003f00257c82 */ /* 0x000fd40008000000 */
.L_x_208:
[----:B0-----:R-:W0:Y:S01]  /*1560*/  SHFL.IDX PT, R0, R92, RZ, 0x1f ;  /* 0x00001fff5c007589 */ /* 0x001e2200000e0000 */
[----:B-1----:R-:W1:Y:S01]  /*1570*/  S2UR UR7, SR_CgaCtaId ;  /* 0x00000000000779c3 */ /* 0x002e620000008800 */
[----:B------:R-:W-:Y:S01]  /*1580*/  UMOV UR6, 0x400 ;  /* 0x0000040000067882 */ /* 0x000fe20000000000 */
[----:B0-----:R-:W-:Y:S01]  /*1590*/  R2UR UR4, R0 ;  /* 0x00000000000472ca */ /* 0x001fe200000e0000 */
[----:B-1----:R-:W-:-:S12]  /*15a0*/  ULEA UR6, UR7, UR6, 0x18 ;  /* 0x0000000607067291 */ /* 0x002fd8000f8ec03f */
[----:B------:R-:W-:-:S04]  /*15b0*/  ULEA.HI UR5, UR4, UR4, URZ, 0x1 ;  /* 0x0000000404057291 */ /* 0x000fc8000f8f083f */
[----:B------:R-:W-:-:S04]  /*15c0*/  ULOP3.LUT UR5, UR5, 0x7fffe, URZ, 0xc0, !UPT ;  /* 0x0007fffe05057892 */ /* 0x000fc8000f8ec03f */
[----:B------:R-:W-:-:S03]  /*15d0*/  UIADD3 UR5, UR4, -UR5, URZ ;  /* 0x8000000504057290 */ /* 0x000fc6000fffe03f */
[----:B------:R-:W-:Y:S01]  /*15e0*/  ULDC UR4, c[0x0][0x28c] ;  /* 0x0000a30000047ab9 */ /* 0x000fe20000000800 */
[----:B------:R-:W-:Y:S01]  /*15f0*/  ULEA UR5, UR5, UR6, 0xd ;  /* 0x0000000605057291 */ /* 0x000fe2000f8e683f */
[----:B------:R-:W-:-:S03]  /*1600*/  ISETP.LT.AND P0, PT, RZ, UR4, PT ;  /* 0x00000004ff007c0c */ /* 0x000fc6000bf01270 */
[----:B------:R-:W-:-:S04]  /*1610*/  UIADD3 UR5, UR5, 0x180, URZ ;  /* 0x0000018005057890 */ /* 0x000fc8000fffe03f */
[----:B------:R-:W-:-:S04]  /*1620*/  USHF.R.U32.HI UR5, URZ, 0x4, UR5 ;  /* 0x000000043f057899 */ /* 0x000fc80008011605 */
[----:B------:R-:W-:-:S04]  /*1630*/  ULOP3.LUT UR5, UR5, 0x3fff, URZ, 0xc0, !UPT ;  /* 0x00003fff05057892 */ /* 0x000fc8000f8ec03f */
[----:B------:R-:W-:Y:S01]  /*1640*/  ULOP3.LUT UR48, UR5, 0x10000, URZ, 0xfc, !UPT ;  /* 0x0001000005307892 */ /* 0x000fe2000f8efc3f */
[----:B---34-:R-:W-:Y:S11]  /*1650*/  @P0 BRA `(.L_x_59) ;  /* 0x0000000000400947 */ /* 0x018ff60003800000 */
[----:B------:R-:W-:Y:S01]  /*1660*/  MOV R0, 0xb0 ;  /* 0x000000b000007802 */ /* 0x000fe20000000f00 */
[----:B------:R-:W-:Y:S01]  /*1670*/  ULDC.64 UR4, c[0x4][0xa0] ;  /* 0x0100280000047ab9 */ /* 0x000fe20000000a00 */
[----:B------:R-:W-:Y:S01]  /*1680*/  ULDC.64 UR6, c[0x4][0x40] ;  /* 0x0100100000067ab9 */ /* 0x000fe20000000a00 */
[----:B------:R-:W-:Y:S01]  /*1690*/  IMAD.U32 R4, RZ, RZ, UR4 ;  /* 0x00000004ff047e24 */ /* 0x000fe2000f8e00ff */
[----:B------:R0:W1:Y:S01]  /*16a0*/  LDC.64 R14, c[0x4][R0] ;  /* 0x01000000000e7b82 */ /* 0x0000620000000a00 */
[----:B------:R-:W-:Y:S01]  /*16b0*/  IMAD.U32 R5, RZ, RZ, UR5 ;  /* 0x00000005ff057e24 */ /* 0x000fe2000f8e00ff */
[----:B------:R-:W-:Y:S01]  /*16c0*/  ULDC.64 UR4, c[0x4][0xa8] ;  /* 0x01002a0000047ab9 */ /* 0x000fe20000000a00 */
[----:B------:R-:W-:Y:S02]  /*16d0*/  IMAD.U32 R10, RZ, RZ, UR6 ;  /* 0x00000006ff0a7e24 */ /* 0x000fe4000f8e00ff */
[----:B------:R-:W-:Y:S02]  /*16e0*/  IMAD.U32 R6, RZ, RZ, UR4 ;  /* 0x00000004ff067e24 */ /* 0x000fe4000f8e00ff */
[----:B------:R-:W-:-:S02]  /*16f0*/  IMAD.U32 R7, RZ, RZ, UR5 ;  /* 0x00000005ff077e24 */ /* 0x000fc4000f8e00ff */
[----:B------:R-:W-:Y:S02]  /*1700*/  IMAD.U32 R11, RZ, RZ, UR7 ;  /* 0x00000007ff0b7e24 */ /* 0x000fe4000f8e00ff */
[----:B------:R-:W-:Y:S02]  /*1710*/  IMAD.MOV.U32 R8, RZ, RZ, 0x1e1 ;  /* 0x000001e1ff087424 */ /* 0x000fe400078e00ff */
[----:B------:R-:W-:Y:S02]  /*1720*/  IMAD.MOV.U32 R12, RZ, RZ, 0x1 ;  /* 0x00000001ff0c7424 */ /* 0x000fe400078e00ff */
[----:B0-----:R-:W-:-:S07]  /*1730*/  IMAD.MOV.U32 R13, RZ, RZ, RZ ;  /* 0x000000ffff0d7224 */ /* 0x001fce00078e00ff */
[----:B------:R-:W-:-:S07]  /*1740*/  LEPC R20, `(.L_x_59) ;  /* 0x000000001014794e */ /* 0x000fce0000000000 */
[----:B-1---5:R-:W-:Y:S05]  /*1750*/  CALL.ABS.NOINC R14 ;  /* 0x000000000e007343 */ /* 0x022fea0003c00000 */
.L_x_59:
[----:B------:R-:W-:-:S13]  /*1760*/  ISETP.NE.AND P0, PT, R100, 0x3, PT ;  /* 0x000000036400780c */ /* 0x000fda0003f05270 */
[----:B------:R-:W-:Y:S05]  /*1770*/  @!P0 BRA `(.L_x_60) ;  /* 0x0000000000048947 */ /* 0x000fea0003800000 */
[----:B------:R-:W-:Y:S01]  /*1780*/  BPT.TRAP 0x1 ;  /* 0x000000040000795c */ /* 0x000fe20000300000 */
.L_x_60:
[----:B------:R-:W0:Y:S01]  /*1790*/  S2UR UR5, SR_CgaCtaId ;  /* 0x00000000000579c3 */ /* 0x000e220000008800 */
[----:B------:R-:W-:Y:S01]  /*17a0*/  UMOV UR4, 0x400 ;  /* 0x0000040000047882 */ /* 0x000fe20000000000 */
[----:B------:R-:W-:Y:S02]  /*17b0*/  IMAD.U32 R0, RZ, RZ, UR36 ;  /* 0x00000024ff007e24 */ /* 0x000fe4000f8e00ff */
[----:B------:R-:W-:-:S03]  /*17c0*/  IMAD.U32 R3, RZ, RZ, UR37 ;  /* 0x00000025ff037e24 */ /* 0x000fc6000f8e00ff */
[----:B------:R-:W-:Y:S01]  /*17d0*/  SHF.L.U32 R0, R0, 0x1f, RZ ;  /* 0x0000001f00007819 */ /* 0x000fe200000006ff */
[----:B0-----:R-:W-:-:S06]  /*17e0*/  ULEA UR4, UR5, UR4, 0x18 ;  /* 0x0000000405047291 */ /* 0x001fcc000f8ec03f */
[----:B------:R-:W-:-:S04]  /*17f0*/  IMAD.U32 R6, RZ, RZ, UR4 ;  /* 0x00000004ff067e24 */ /* 0x000fc8000f8e00ff */
[----:B------:R-:W-:-:S04]  /*1800*/  IMAD R3, R3, 0x8, R6 ;  /* 0x0000000803037824 */ /* 0x000fc800078e0206 */
[----:B------:R0:W1:Y:S01]  /*1810*/  SYNCS.PHASECHK.TRANS64.TRYWAIT P1, [R3+URZ], R0 ;  /* 0x00000000030075a7 */ /* 0x000062000802017f */
[----:B------:R-:W-:Y:S05]  /*1820*/  @!P0 BRA `(.L_x_61) ;  /* 0x0000000000048947 */ /* 0x000fea0003800000 */
[----:B------:R-:W-:Y:S01]  /*1830*/  BPT.TRAP 0x1 ;  /* 0x000000040000795c */ /* 0x000fe20000300000 */
.L_x_61:
[----:B------:R-:W-:-:S05]  /*1840*/  IMAD.U32 R4, RZ, RZ, UR47 ;  /* 0x0000002fff047e24 */ /* 0x000fca000f8e00ff */
[----:B------:R-:W-:Y:S01]  /*1850*/  ISETP.GE.AND P2, PT, R4, 0x1, PT ;  /* 0x000000010400780c */ /* 0x000fe20003f46270 */
[----:B-1----:R-:W-:-:S12]  /*1860*/  @P1 BRA `(.L_x_62) ;  /* 0x0000000000081947 */ /* 0x002fd80003800000 */
[----:B------:R-:W1:Y:S02]  /*1870*/  SYNCS.PHASECHK.TRANS64.TRYWAIT P1, [R3+URZ], R0 ;  /* 0x00000000030075a7 */ /* 0x000e64000802017f */
[----:B-1----:R-:W-:Y:S05]  /*1880*/  @!P1 BRA `(.L_x_63) ;  /* 0x0000007000a49947 */ /* 0x002fea0003800000 */
.L_x_62:
[----:B------:R-:W-:Y:S05]  /*1890*/  WARPSYNC.ALL ;  /* 0x0000000000007948 */ /* 0x000fea0003800000 */
[----:B------:R-:W-:Y:S01]  /*18a0*/  R2UR UR4, R6 ;  /* 0x00000000060472ca */ /* 0x000fe200000e0000 */
[----:B------:R-:W-:Y:S01]  /*18b0*/  ULEA UR9, UR37, UR48, 0xa ;  /* 0x0000003025097291 */ /* 0x000fe2000f8e503f */
[----:B------:R-:W-:Y:S01]  /*18c0*/  WARPGROUP.ARRIVE ;  /* 0x00000000000079c5 */ /* 0x000fe20000000000 */
[----:B------:R-:W-:Y:S01]  /*18d0*/  UMOV UR5, 0x40000040 ;  /* 0x4000004000057882 */ /* 0x000fe20000000000 */
[----:B------:R-:W-:-:S09]  /*18e0*/  UMOV UR7, 0x40000040 ;  /* 0x4000004000077882 */ /* 0x000fd20000000000 */
[----:B------:R-:W-:-:S04]  /*18f0*/  UIADD3 UR4, UR4, 0x1c180, URZ ;  /* 0x0001c18004047890 */ /* 0x000fc8000fffe03f */
[----:B------:R-:W-:-:S04]  /*1900*/  USHF.R.U32.HI UR4, URZ, 0x4, UR4 ;  /* 0x000000043f047899 */ /* 0x000fc80008011604 */
[----:B------:R-:W-:-:S04]  /*1910*/  ULOP3.LUT UR4, UR4, 0x3fff, URZ, 0xc0, !UPT ;  /* 0x00003fff04047892 */ /* 0x000fc8000f8ec03f */
[----:B------:R-:W-:-:S03]  /*1920*/  ULOP3.LUT UR8, UR4, 0x10000, URZ, 0xfc, !UPT ;  /* 0x0001000004087892 */ /* 0x000fc6000f8efc3f */
[----:B------:R-:W-:Y:S01]  /*1930*/  UMOV UR4, UR9 ;  /* 0x0000000900047c82 */ /* 0x000fe20008000000 */
[----:B------:R-:W-:-:S07]  /*1940*/  ULEA UR10, UR37, UR8, 0xa ;  /* 0x00000008250a7291 */ /* 0x000fce000f8e503f */
[----:B------:R-:W-:Y:S02]  /*1950*/  UMOV UR6, UR10 ;  /* 0x0000000a00067c82 */ /* 0x000fe40008000000 */
[----:B------:R-:W-:Y:S01]  /*1960*/  HGMMA.64x128x8.F32.TF32 R24, gdesc[UR4], RZ, !UPT, gsb0 ;  /* 0x05e00000041879f0 */ /* 0x000fe2000c0028ff */
[----:B------:R-:W-:Y:S02]  /*1970*/  UIADD3 UR4, UR9, 0x2, URZ ;  /* 0x0000000209047890 */ /* 0x000fe4000fffe03f */
[----:B------:R-:W-:Y:S01]  /*1980*/  UIADD3 UR6, UR10, 0x2, URZ ;  /* 0x000000020a067890 */ /* 0x000fe2000fffe03f */
[----:B------:R-:W-:Y:S01]  /*1990*/  UMOV UR5, 0x40000040 ;  /* 0x4000004000057882 */ /* 0x000fe20000000000 */
[----:B------:R-:W-:Y:S01]  /*19a0*/  UMOV UR7, 0x40000040 ;  /* 0x4000004000077882 */ /* 0x000fe20000000000 */
[----:B------:R-:W-:Y:S02]  /*19b0*/  WARPGROUP.DEPBAR.LE gsb0, 0x0 ;  /* 0x00008000000079c5 */ /* 0x000fe40000010000 */
[----:B------:R-:W-:-:S06]  /*19c0*/  WARPGROUP.ARRIVE ;  /* 0x00000000000079c5 */ /* 0x000fcc0000000000 */
[----:B------:R-:W-:Y:S01]  /*19d0*/  HGMMA.64x128x8.F32.TF32 R24, gdesc[UR4], R24, gsb0 ;  /* 0x05e00000041879f0 */ /* 0x000fe20008002818 */
        /* <DEDUP_REMOVED lines=13> */
[----:B------:R-:W-:Y:S03]  /*1ab0*/  HGMMA.64x128x8.F32.TF32 R24, gdesc[UR4], R24, gsb0 ;  /* 0x05e00000041879f0 */ /* 0x000fe60008002818 */
[----:B------:R-:W-:Y:S02]  /*1ac0*/  WARPGROUP.DEPBAR.LE gsb0, 0x0 ;  /* 0x00008000000079c5 */ /* 0x000fe40000010000 */
[----:B------:R-:W-:Y:S05]  /*1ad0*/  @!P2 BRA `(.L_x_64) ;  /* 0x000000040028a947 */ /* 0x000fea0003800000 */
[----:B------:R-:W-:Y:S01]  /*1ae0*/  UIADD3 UR4, UR37, 0x1, URZ ;  /* 0x0000000125047890 */ /* 0x000fe2000fffe03f */
[----:B01----:R-:W-:Y:S02]  /*1af0*/  IMAD.U32 R0, RZ, RZ, UR47 ;  /* 0x0000002fff007e24 */ /* 0x003fe4000f8e00ff */
[----:B------:R-:W-:Y:S01]  /*1b00*/  IMAD.U32 R3, RZ, RZ, UR37 ;  /* 0x00000025ff037e24 */ /* 0x000fe2000f8e00ff */
[----:B------:R-:W-:-:S04]  /*1b10*/  UISETP.NE.AND UP0, UPT, UR4, 0x7, UPT ;  /* 0x000000070400788c */ /* 0x000fc8000bf05270 */
[----:B------:R-:W-:Y:S02]  /*1b20*/  USEL UR5, URZ, 0x1, UP0 ;  /* 0x000000013f057887 */ /* 0x000fe40008000000 */
[----:B------:R-:W-:Y:S02]  /*1b30*/  USEL UR9, UR4, URZ, UP0 ;  /* 0x0000003f04097287 */ /* 0x000fe40008000000 */
[----:B------:R-:W-:-:S06]  /*1b40*/  ULOP3.LUT UR5, UR36, UR5, URZ, 0x3c, !UPT ;  /* 0x0000000524057292 */ /* 0x000fcc000f8e3c3f */
[----:B------:R-:W-:-:S07]  /*1b50*/  IMAD.U32 R7, RZ, RZ, UR5 ;  /* 0x00000005ff077e24 */ /* 0x000fce000f8e00ff */
.L_x_71:
[----:B------:R-:W-:Y:S05]  /*1b60*/  @!P0 BRA `(.L_x_65) ;  /* 0x0000000000048947 */ /* 0x000fea0003800000 */
[----:B------:R-:W-:Y:S01]  /*1b70*/  BPT.TRAP 0x1 ;  /* 0x000000040000795c */ /* 0x000fe20000300000 */
.L_x_65:
[----:B------:R-:W0:Y:S01]  /*1b80*/  S2UR UR5, SR_CgaCtaId ;  /* 0x00000000000579c3 */ /* 0x000e220000008800 */
[----:B------:R-:W-:Y:S01]  /*1b90*/  UMOV UR4, 0x400 ;  /* 0x0000040000047882 */ /* 0x000fe20000000000 */
[----:B------:R-:W-:Y:S01]  /*1ba0*/  IMAD.U32 R5, RZ, RZ, UR9 ;  /* 0x00000009ff057e24 */ /* 0x000fe2000f8e00ff */
[----:B------:R-:W-:Y:S01]  /*1bb0*/  SHF.L.U32 R4, R7, 0x1f, RZ ;  /* 0x0000001f07047819 */ /* 0x000fe200000006ff */
[----:B0-----:R-:W-:-:S06]  /*1bc0*/  ULEA UR4, UR5, UR4, 0x18 ;  /* 0x0000000405047291 */ /* 0x001fcc000f8ec03f */
[----:B------:R-:W-:-:S04]  /*1bd0*/  IMAD.U32 R6, RZ, RZ, UR4 ;  /* 0x00000004ff067e24 */ /* 0x000fc8000f8e00ff */
[----:B------:R-:W-:-:S04]  /*1be0*/  IMAD R5, R5, 0x8, R6 ;  /* 0x0000000805057824 */ /* 0x000fc800078e0206 */
[----:B------:R0:W1:Y:S01]  /*1bf0*/  SYNCS.PHASECHK.TRANS64.TRYWAIT P1, [R5+URZ], R4 ;  /* 0x00000004050075a7 */ /* 0x000062000802017f */
[----:B------:R-:W-:Y:S05]  /*1c00*/  @!P0 BRA `(.L_x_66) ;  /* 0x0000000000048947 */ /* 0x000fea0003800000 */
[----:B------:R-:W-:Y:S01]  /*1c10*/  BPT.TRAP 0x1 ;  /* 0x000000040000795c */ /* 0x000fe20000300000 */
.L_x_66:
[----:B-1----:R-:W-:Y:S05]  /*1c20*/  @P1 BRA `(.L_x_67) ;  /* 0x0000000000081947 */ /* 0x002fea0003800000 */
[----:B------:R-:W1:Y:S02]  /*1c30*/  SYNCS.PHASECHK.TRANS64.TRYWAIT P1, [R5+URZ], R4 ;  /* 0x00000004050075a7 */ /* 0x000e64000802017f */
[----:B-1----:R-:W-:Y:S05]  /*1c40*/  @!P1 BRA `(.L_x_68) ;  /* 0x0000006c00c89947 */ /* 0x002fea0003800000 */
.L_x_67:
[----:B------:R-:W-:Y:S01]  /*1c50*/  ULEA UR10, UR9, UR48, 0xa ;  /* 0x00000030090a7291 */ /* 0x000fe2000f8e503f */
[----:B------:R-:W-:Y:S01]  /*1c60*/  WARPGROUP.ARRIVE ;  /* 0x00000000000079c5 */ /* 0x000fe20000000000 */
[----:B------:R-:W-:Y:S01]  /*1c70*/  ULEA UR11, UR9, UR8, 0xa ;  /* 0x00000008090b7291 */ /* 0x000fe2000f8e503f */
[----:B------:R-:W-:Y:S01]  /*1c80*/  UMOV UR5, 0x40000040 ;  /* 0x4000004000057882 */ /* 0x000fe20000000000 */
[----:B------:R-:W-:-:S03]  /*1c90*/  UMOV UR7, 0x40000040 ;  /* 0x4000004000077882 */ /* 0x000fc60000000000 */
[----:B------:R-:W-:Y:S02]  /*1ca0*/  UMOV UR4, UR10 ;  /* 0x0000000a00047c82 */ /* 0x000fe40008000000 */
[----:B------:R-:W-:Y:S02]  /*1cb0*/  UMOV UR6, UR11 ;  /* 0x0000000b00067c82 */ /* 0x000fe40008000000 */
[----:B------:R-:W-:Y:S01]  /*1cc0*/  HGMMA.64x128x8.F32.TF32 R24, gdesc[UR4], R24, gsb0 ;  /* 0x05e00000041879f0 */ /* 0x000fe20008002818 */
[----:B------:R-:W-:Y:S02]  /*1cd0*/  UIADD3 UR4, UR10, 0x2, URZ ;  /* 0x000000020a047890 */ /* 0x000fe4000fffe03f */
[----:B------:R-:W-:Y:S01]  /*1ce0*/  UIADD3 UR6, UR11, 0x2, URZ ;  /* 0x000000020b067890 */ /* 0x000fe2000fffe03f */
[----:B------:R-:W-:Y:S01]  /*1cf0*/  UMOV UR5, 0x40000040 ;  /* 0x4000004000057882 */ /* 0x000fe20000000000 */
[----:B------:R-:W-:Y:S01]  /*1d00*/  UMOV UR7, 0x40000040 ;  /* 0x4000004000077882 */ /* 0x000fe20000000000 */
[----:B------:R-:W-:-:S02]  /*1d10*/  WARPGROUP.DEPBAR.LE gsb0, 0x0 ;  /* 0x00008000000079c5 */ /* 0x000fc40000010000 */
        /* <DEDUP_REMOVED lines=18> */
[----:B------:R-:W-:Y:S01]  /*1e40*/  BPT.TRAP 0x1 ;  /* 0x000000040000795c */ /* 0x000fe20000300000 */
.L_x_69:
[----:B------:R-:W-:-:S13]  /*1e50*/  ISETP.NE.AND P1, PT, R22, RZ, PT ;  /* 0x000000ff1600720c */ /* 0x000fda0003f25270 */
[----:B01----:R-:W-:-:S04]  /*1e60*/  @P1 IMAD R4, R3, 0x8, R6 ;  /* 0x0000000803041824 */ /* 0x003fc800078e0206 */
[----:B------:R-:W-:-:S05]  /*1e70*/  @P1 VIADD R4, R4, 0x38 ;  /* 0x0000003804041836 */ /* 0x000fca0000000000 */
[----:B------:R-:W-:-:S04]  /*1e80*/  @P1 PRMT R4, R19, 0x654, R4 ;  /* 0x0000065413041816 */ /* 0x000fc80000000004 */
[----:B------:R0:W-:Y:S01]  /*1e90*/  @P1 SYNCS.ARRIVE.TRANS64.RED.A1T0 RZ, [R4+URZ], RZ ;  /* 0x000000ff04ff19a7 */ /* 0x0001e2000810043f */
[----:B------:R-:W-:-:S13]  /*1ea0*/  ISETP.GT.U32.AND P1, PT, R18, 0x1, PT ;  /* 0x000000011200780c */ /* 0x000fda0003f24070 */
[----:B0-----:R-:W-:Y:S05]  /*1eb0*/  @P1 BRA `(.L_x_70) ;  /* 0x0000000000041947 */ /* 0x001fea0003800000 */
[----:B------:R-:W-:Y:S01]  /*1ec0*/  BPT.TRAP 0x1 ;  /* 0x000000040000795c */ /* 0x000fe20000300000 */
.L_x_70:
[----:B------:R-:W-:Y:S01]  /*1ed0*/  UIADD3 UR9, UR9, 0x1, URZ ;  /* 0x0000000109097890 */ /* 0x000fe2000fffe03f */
[C---:B------:R-:W-:Y:S01]  /*1ee0*/  ISETP.GT.AND P2, PT, R0.reuse, 0x1, PT ;  /* 0x000000010000780c */ /* 0x040fe20003f44270 */
[----:B------:R-:W-:Y:S02]  /*1ef0*/  VIADD R3, R3, 0x1 ;  /* 0x0000000103037836 */ /* 0x000fe40000000000 */
[----:B------:R-:W-:Y:S01]  /*1f00*/  UISETP.NE.AND UP0, UPT, UR9, 0x7, UPT ;  /* 0x000000070900788c */ /* 0x000fe2000bf05270 */
[----:B------:R-:W-:Y:S02]  /*1f10*/  VIADD R0, R0, 0xffffffff ;  /* 0xffffffff00007836 */ /* 0x000fe40000000000 */
[C---:B------:R-:W-:Y:S01]  /*1f20*/  ISETP.NE.AND P1, PT, R3.reuse, 0x7, PT ;  /* 0x000000070300780c */ /* 0x040fe20003f25270 */
[----:B------:R-:W-:Y:S02]  /*1f30*/  USEL UR4, URZ, 0x1, UP0 ;  /* 0x000000013f047887 */ /* 0x000fe40008000000 */
[----:B------:R-:W-:Y:S01]  /*1f40*/  USEL UR9, UR9, URZ, UP0 ;  /* 0x0000003f09097287 */ /* 0x000fe20008000000 */
[----:B------:R-:W-:-:S03]  /*1f50*/  SEL R3, R3, RZ, P1 ;  /* 0x000000ff03037207 */ /* 0x000fc60000800000 */
[----:B------:R-:W-:Y:S01]  /*1f60*/  LOP3.LUT R7, R7, UR4, RZ, 0x3c, !PT ;  /* 0x0000000407077c12 */ /* 0x000fe2000f8e3cff */
[----:B------:R-:W-:Y:S07]  /*1f70*/  @P2 BRA `(.L_x_71) ;  /* 0xfffffff800f82947 */ /* 0x000fee000383ffff */
.L_x_64:
[----:B01----:R-:W0:Y:S02]  /*1f80*/  LDC R0, c[0x0][0x28c] ;  /* 0x0000a300ff007b82 */ /* 0x003e240000000800 */
[----:B0-----:R-:W-:-:S13]  /*1f90*/  ISETP.GE.AND P1, PT, R0, 0x1, PT ;  /* 0x000000010000780c */ /* 0x001fda0003f26270 */
[----:B------:R-:W-:Y:S05]  /*1fa0*/  @!P1 BRA `(.L_x_72) ;  /* 0x0000000000509947 */ /* 0x000fea0003800000 */
[----:B------:R-:W-:Y:S05]  /*1fb0*/  @!P0 BRA `(.L_x_73) ;  /* 0x0000000000048947 */ /* 0x000fea0003800000 */
[----:B------:R-:W-:Y:S01]  /*1fc0*/  BPT.TRAP 0x1 ;  /* 0x000000040000795c */ /* 0x000fe20000300000 */
.L_x_73:
[----:B------:R-:W-:Y:S01]  /*1fd0*/  ISETP.NE.AND P0, PT, R22, RZ, PT ;  /* 0x000000ff1600720c */ /* 0x000fe20003f05270 */
[----:B------:R-:W-:Y:S01]  /*1fe0*/  BSSY B0, `(.L_x_74) ;  /* 0x000000e000007945 */ /* 0x000fe20003800000 */
[----:B------:R-:W-:-:S11]  /*1ff0*/  ISETP.GT.U32.AND P1, PT, R18, 0x1, PT ;  /* 0x000000011200780c */ /* 0x000fd60003f24070 */
[----:B------:R-:W-:Y:S05]  /*2000*/  @!P0 BRA `(.L_x_75) ;  /* 0x00000000002c8947 */ /* 0x000fea0003800000 */
[----:B------:R-:W-:-:S04]  /*2010*/  UIADD3 UR6, UR47, UR37, URZ ;  /* 0x000000252f067290 */ /* 0x000fc8000fffe03f */
[----:B------:R-:W-:-:S04]  /*2020*/  UIMAD.WIDE.U32 UR4, UR6, 0x24924925, URZ ;  /* 0x24924925060478a5 */ /* 0x000fc8000f8e003f */
[----:B------:R-:W-:-:S04]  /*2030*/  UIADD3 UR4, UR6, -UR5, URZ ;  /* 0x8000000506047290 */ /* 0x000fc8000fffe03f */
[----:B------:R-:W-:-:S04]  /*2040*/  ULEA.HI UR4, UR4, UR5, URZ, 0x1f ;  /* 0x0000000504047291 */ /* 0x000fc8000f8ff83f */
[----:B------:R-:W-:-:S04]  /*2050*/  USHF.R.U32.HI UR4, URZ, 0x2, UR4 ;  /* 0x000000023f047899 */ /* 0x000fc80008011604 */
[----:B------:R-:W-:-:S06]  /*2060*/  UIMAD UR4, UR4, -0x7, UR6 ;  /* 0xfffffff9040478a4 */ /* 0x000fcc000f8e0206 */
[----:B------:R-:W-:-:S04]  /*2070*/  IMAD.U32 R3, RZ, RZ, UR4 ;  /* 0x00000004ff037e24 */ /* 0x000fc8000f8e00ff */
[----:B------:R-:W-:-:S04]  /*2080*/  IMAD R0, R3, 0x8, R6 ;  /* 0x0000000803007824 */ /* 0x000fc800078e0206 */
[----:B------:R-:W-:-:S05]  /*2090*/  VIADD R0, R0, 0x38 ;  /* 0x0000003800007836 */ /* 0x000fca0000000000 */
[----:B------:R-:W-:-:S04]  /*20a0*/  PRMT R0, R19, 0x654, R0 ;  /* 0x0000065413007816 */ /* 0x000fc80000000000 */
[----:B------:R0:W-:Y:S03]  /*20b0*/  SYNCS.ARRIVE.TRANS64.RED.A1T0 RZ, [R0+URZ], RZ ;  /* 0x000000ff00ff79a7 */ /* 0x0001e6000810043f */
.L_x_75:
[----:B------:R-:W-:Y:S05]  /*20c0*/  BSYNC B0 ;  /* 0x0000000000007941 */ /* 0x000fea0003800000 */
.L_x_74:
[----:B------:R-:W-:Y:S05]  /*20d0*/  @P1 BRA `(.L_x_72) ;  /* 0x0000000000041947 */ /* 0x000fea0003800000 */
[----:B------:R-:W-:Y:S01]  /*20e0*/  BPT.TRAP 0x1 ;  /* 0x000000040000795c */ /* 0x000fe20000300000 */
.L_x_72:
[----:B------:R-:W-:Y:S01]  /*20f0*/  UISETP.GE.U32.AND UP1, UPT, UR49, 0x7, UPT ;  /* 0x000000073100788c */ /* 0x000fe2000bf26070 */
[----:B------:R-:W-:Y:S01]  /*2100*/  IMAD.SHL.U32 R3, R98, 0x80, RZ ;  /* 0x0000008062037824 */ /* 0x000fe200078e00ff */
[----:B------:R-:W-:Y:S01]  /*2110*/  UIADD3 UR37, UR49, UR37, URZ ;  /* 0x0000002531257290 */ /* 0x000fe2000fffe03f */
[----:B------:R-:W-:Y:S01]  /*2120*/  IMAD.SHL.U32 R10, R99, 0x80, RZ ;  /* 0x00000080630a7824 */ /* 0x000fe200078e00ff */
[----:B------:R-:W-:Y:S01]  /*2130*/  ULDC UR7, c[0x0][0x288] ;  /* 0x0000a20000077ab9 */ /* 0x000fe20000000800 */
[----:B------:R-:W-:Y:S01]  /*2140*/  SHF.R.S32.HI R11, RZ, 0x1f, R97 ;  /* 0x0000001fff0b7819 */ /* 0x000fe20000011461 */
[----:B------:R-:W-:Y:S01]  /*2150*/  UISETP.GT.U32.AND UP0, UPT, UR37, 0x6, UPT ;  /* 0x000000062500788c */ /* 0x000fe2000bf04070 */
[----:B------:R-:W-:Y:S01]  /*2160*/  ISETP.GE.AND P0, PT, R3, UR7, PT ;  /* 0x0000000703007c0c */ /* 0x000fe2000bf06270 */
[----:B------:R-:W-:Y:S01]  /*2170*/  IMAD.IADD R6, R95, 0x1, R10 ;  /* 0x000000015f067824 */ /* 0x000fe200078e020a */
[----:B------:R-:W-:Y:S01]  /*2180*/  ULDC.64 UR8, c[0x0][0x5d0] ;  /* 0x0001740000087ab9 */ /* 0x000fe20000000a00 */
[----:B------:R-:W-:Y:S01]  /*2190*/  UISETP.LT.U32.AND UP0, UPT, UR49, 0x7, UP0 ;  /* 0x000000073100788c */ /* 0x000fe20008701070 */
[----:B0-----:R-:W-:Y:S01]  /*21a0*/  IMAD R0, R11, UR8, RZ ;  /* 0x000000080b007c24 */ /* 0x001fe2000f8e02ff */
[----:B------:R-:W-:Y:S01]  /*21b0*/  @UP1 UIMAD.WIDE.U32 UR4, UR37, 0x24924925, URZ ;  /* 0x24924925250418a5 */ /* 0x000fe2000f8e003f */
[----:B------:R-:W-:Y:S01]  /*21c0*/  SHF.R.S32.HI R7, RZ, 0x1f, R6 ;  /* 0x0000001fff077819 */ /* 0x000fe20000011406 */
[----:B------:R-:W-:Y:S01]  /*21d0*/  USEL UR6, URZ, 0x1, !UP0 ;  /* 0x000000013f067887 */ /* 0x000fe2000c000000 */
[C---:B------:R-:W-:Y:S01]  /*21e0*/  IMAD R9, R97.reuse, UR9, R0 ;  /* 0x0000000961097c24 */ /* 0x040fe2000f8e0200 */
[----:B------:R-:W-:Y:S01]  /*21f0*/  @UP1 UIADD3 UR4, UR37, -UR5, URZ ;  /* 0x8000000525041290 */ /* 0x000fe2000fffe03f */
[----:B------:R-:W-:Y:S01]  /*2200*/  IMAD.MOV.U32 R0, RZ, RZ, -0x1 ;  /* 0xffffffffff007424 */ /* 0x000fe200078e00ff */
[----:B------:R-:W-:Y:S01]  /*2210*/  ULOP3.LUT UR36, UR36, UR6, URZ, 0x3c, !UPT ;  /* 0x0000000624247292 */ /* 0x000fe2000f8e3c3f */
[----:B------:R-:W-:Y:S01]  /*2220*/  IMAD.WIDE.U32 R4, R97, UR8, R6 ;  /* 0x0000000861047c25 */ /* 0x000fe2000f8e0006 */
[----:B------:R-:W-:-:S03]  /*2230*/  @UP1 ULEA.HI UR4, UR4, UR5, URZ, 0x1f ;  /* 0x0000000504041291 */ /* 0x000fc6000f8ff83f */
[----:B------:R-:W-:Y:S01]  /*2240*/  ULDC UR5, c[0x0][0x284] ;  /* 0x0000a10000057ab9 */ /* 0x000fe20000000800 */
[----:B------:R-:W-:Y:S01]  /*2250*/  @UP1 USHF.R.U32.HI UR4, URZ, 0x2, UR4 ;  /* 0x000000023f041899 */ /* 0x000fe20008011604 */
[----:B------:R-:W-:Y:S01]  /*2260*/  ISETP.GE.OR P0, PT, R10, UR5, P0 ;  /* 0x000000050a007c0c */ /* 0x000fe20008706670 */
[----:B------:R-:W-:Y:S02]  /*2270*/  IMAD.IADD R9, R5, 0x1, R9 ;  /* 0x0000000105097824 */ /* 0x000fe400078e0209 */
[----:B------:R-:W-:Y:S01]  /*2280*/  @UP1 ULOP3.LUT UR36, UR36, 0x1, UR4, 0x78, !UPT ;  /* 0x0000000124241892 */ /* 0x000fe2000f8e7804 */
[----:B------:R-:W-:-:S09]  /*2290*/  IMAD.MOV.U32 R8, RZ, RZ, R4 ;  /* 0x000000ffff087224 */ /* 0x000fd200078e0004 */
[----:B------:R-:W-:Y:S05]  /*22a0*/  @P0 BRA `(.L_x_76) ;  /* 0x0000004800740947 */ /* 0x000fea0003800000 */
[----:B------:R-:W0:Y:S01]  /*22b0*/  LDC.64 R108, c[0x0][0x5c8] ;  /* 0x00017200ff6c7b82 */ /* 0x000e220000000a00 */
[----:B-----5:R-:W-:Y:S01]  /*22c0*/  FSETP.NEU.AND P0, PT, R88, RZ, PT ;  /* 0x000000ff5800720b */ /* 0x020fe20003f0d000 */
[----:B------:R-:W-:Y:S01]  /*22d0*/  IMAD.WIDE R98, R98, 0x80, RZ ;  /* 0x0000008062627825 */ /* 0x000fe200078e02ff */
[----:B------:R-:W-:Y:S03]  /*22e0*/  BSSY B0, `(.L_x_76) ;  /* 0x0000499000007945 */ /* 0x000fe60003800000 */
[----:B------:R-:W-:Y:S01]  /*22f0*/  IMAD.IADD R3, R96, 0x1, -R3 ;  /* 0x0000000160037824 */ /* 0x000fe200078e0a03 */
[----:B------:R-:W-:Y:S01]  /*2300*/  LOP3.LUT R21, R98, 0x6, R93, 0xf8, !PT ;  /* 0x0000000662157812 */ /* 0x000fe200078ef85d */
[----:B------:R-:W-:-:S03]  /*2310*/  IMAD.IADD R4, R89, 0x1, -R10 ;  /* 0x0000000159047824 */ /* 0x000fc600078e0a0a */
[----:B------:R-:W-:-:S04]  /*2320*/  ISETP.GT.AND P1, PT, R3, RZ, PT ;  /* 0x000000ff0300720c */ /* 0x000fc80003f24270 */
[----:B------:R-:W-:Y:S01]  /*2330*/  ISETP.GT.AND P2, PT, R4, RZ, P1 ;  /* 0x000000ff0400720c */ /* 0x000fe20000f44270 */
[-C--:B0-----:R-:W-:Y:S02]  /*2340*/  IMAD R10, R99, R108.reuse, RZ ;  /* 0x0000006c630a7224 */ /* 0x081fe400078e02ff */
[----:B------:R-:W-:-:S04]  /*2350*/  IMAD.WIDE.U32 R14, R21, R108, R8 ;  /* 0x0000006c150e7225 */ /* 0x000fc800078e0008 */
[----:B------:R-:W-:-:S04]  /*2360*/  IMAD R5, R21, R109, R10 ;  /* 0x0000006d15057224 */ /* 0x000fc800078e020a */
[----:B------:R-:W-:Y:S01]  /*2370*/  IMAD.IADD R103, R15, 0x1, R5 ;  /* 0x000000010f677824 */ /* 0x000fe200078e0205 */
[----:B------:R-:W-:Y:S06]  /*2380*/  @!P0 BRA `(.L_x_77) ;  /* 0x0000003000cc8947 */ /* 0x000fec0003800000 */
[----:B------:R-:W0:Y:S01]  /*2390*/  LDC.64 R104, c[0x0][0x5b8] ;  /* 0x00016e00ff687b82 */ /* 0x000e220000000a00 */
[----:B------:R-:W-:Y:S01]  /*23a0*/  ULDC.64 UR4, c[0x0][0x5c0] ;  /* 0x0001700000047ab9 */ /* 0x000fe20000000a00 */
[----:B------:R-:W-:-:S06]  /*23b0*/  ULDC.64 UR6, c[0x0][0x5b0] ;  /* 0x00016c0000067ab9 */ /* 0x000fcc0000000a00 */
[----:B------:R-:W1:Y:S08]  /*23c0*/  LDC.64 R110, c[0x0][0x5b0] ;  /* 0x00016c00ff6e7b82 */ /* 0x000e700000000a00 */
[----:B------:R-:W2:Y:S01]  /*23d0*/  LDC.64 R106, c[0x0][0x5a8] ;  /* 0x00016a00ff6a7b82 */ /* 0x000ea20000000a00 */
[-C--:B0-----:R-:W-:Y:S02]  /*23e0*/  IMAD R8, R11, R104.reuse, RZ ;  /* 0x000000680b087224 */ /* 0x081fe400078e02ff */
[----:B------:R-:W-:-:S04]  /*23f0*/  IMAD.WIDE.U32 R10, R97, R104, R6 ;  /* 0x00000068610a7225 */ /* 0x000fc800078e0006 */
[----:B------:R-:W-:Y:S02]  /*2400*/  IMAD R101, R97, R105, R8 ;  /* 0x0000006961657224 */ /* 0x000fe400078e0208 */
[-C--:B-1----:R-:W-:Y:S02]  /*2410*/  IMAD R98, R99, R110.reuse, RZ ;  /* 0x0000006e63627224 */ /* 0x082fe400078e02ff */
[----:B------:R-:W-:Y:S02]  /*2420*/  IMAD.IADD R11, R11, 0x1, R101 ;  /* 0x000000010b0b7824 */ /* 0x000fe400078e0265 */
[C---:B------:R-:W-:Y:S02]  /*2430*/  IMAD R105, R21.reuse, R111, R98 ;  /* 0x0000006f15697224 */ /* 0x040fe400078e0262 */
[----:B------:R-:W-:-:S04]  /*2440*/  IMAD.WIDE.U32 R8, R21, R110, R10 ;  /* 0x0000006e15087225 */ /* 0x000fc800078e000a */
[----:B------:R-:W-:Y:S01]  /*2450*/  IMAD.IADD R5, R9, 0x1, R105 ;  /* 0x0000000109057824 */ /* 0x000fe200078e0269 */
[----:B--2---:R-:W-:-:S04]  /*2460*/  LEA R12, P0, R8, R106, 0x2 ;  /* 0x0000006a080c7211 */ /* 0x004fc800078010ff */
[----:B------:R-:W-:-:S05]  /*2470*/  LEA.HI.X R13, R8, R107, R5, 0x2, P0 ;  /* 0x0000006b080d7211 */ /* 0x000fca00000f1405 */
[----:B------:R-:W2:Y:S01]  /*2480*/  @P2 LDG.E.LTC128B R5, desc[UR52][R12.64] ;  /* 0x000000340c052981 */ /* 0x000ea2000c1e1920 */
[----:B------:R-:W-:Y:S01]  /*2490*/  LEA R8, P0, R14, UR4, 0x2 ;  /* 0x000000040e087c11 */ /* 0x000fe2000f8010ff */
[----:B------:R-:W-:Y:S01]  /*24a0*/  BSSY B1, `(.L_x_78) ;  /* 0x0000017000017945 */ /* 0x000fe20003800000 */
[----:B------:R-:W-:Y:S02]  /*24b0*/  ISETP.GT.AND P1, PT, R4, 0x8, P1 ;  /* 0x000000080400780c */ /* 0x000fe40000f24270 */
[----:B------:R-:W-:Y:S01]  /*24c0*/  LEA.HI.X R9, R14, UR5, R103, 0x2, P0 ;  /* 0x000000050e097c11 */ /* 0x000fe200080f1467 */
[----:B------:R-:W-:Y:S01]  /*24d0*/  IMAD.WIDE.U32 R102, R21, R110, UR6 ;  /* 0x0000000615667e25 */ /* 0x000fe2000f8e006e */
[----:B------:R-:W-:-:S03]  /*24e0*/  LEA R14, P0, R108, R8, 0x2 ;  /* 0x000000086c0e7211 */ /* 0x000fc600078010ff */
[----:B------:R-:W-:Y:S01]  /*24f0*/  IMAD.WIDE.U32 R20, R21, R110, R6 ;  /* 0x0000006e15147225 */ /* 0x000fe200078e0006 */
[----:B------:R-:W-:Y:S02]  /*2500*/  LEA.HI.X R15, R108, R9, R109, 0x2, P0 ;  /* 0x000000096c0f7211 */ /* 0x000fe400000f146d */
[-C--:B------:R-:W-:Y:S01]  /*2510*/  IADD3 R10, P3, R10, R102.reuse, RZ ;  /* 0x000000660a0a7210 */ /* 0x080fe20007f7e0ff */
[----:B------:R-:W-:Y:S01]  /*2520*/  IMAD.IADD R109, R105, 0x1, R103 ;  /* 0x00000001696d7824 */ /* 0x000fe200078e0267 */
[----:B------:R-:W-:Y:S01]  /*2530*/  ISETP.GT.AND P0, PT, R3, 0x1, PT ;  /* 0x000000010300780c */ /* 0x000fe20003f04270 */
[----:B------:R-:W-:Y:S01]  /*2540*/  IMAD.IADD R21, R105, 0x1, R21 ;  /* 0x0000000169157824 */ /* 0x000fe200078e0215 */
[----:B------:R-:W-:Y:S01]  /*2550*/  IADD3 R98, P4, R6, R102, RZ ;  /* 0x0000006606627210 */ /* 0x000fe20007f9e0ff */
[----:B------:R-:W-:Y:S01]  /*2560*/  IMAD.X R11, R109, 0x1, R11, P3 ;  /* 0x000000016d0b7824 */ /* 0x000fe200018e060b */
[----:B------:R-:W-:Y:S02]  /*2570*/  ISETP.GT.AND P3, PT, R4, RZ, P0 ;  /* 0x000000ff0400720c */ /* 0x000fe40000764270 */
[----:B------:R-:W-:Y:S01]  /*2580*/  LEA R108, P5, R10, R106, 0x2 ;  /* 0x0000006a0a6c7211 */ /* 0x000fe200078a10ff */
[----:B--2---:R-:W-:-:S04]  /*2590*/  FMUL R99, R5, R88 ;  /* 0x0000005805637220 */ /* 0x004fc80000400000 */
[----:B------:R-:W-:Y:S01]  /*25a0*/  FFMA R103, R24, R23, R99 ;  /* 0x0000001718677223 */ /* 0x000fe20000000063 */
[----:B------:R-:W-:Y:S01]  /*25b0*/  IMAD.X R99, R7, 0x1, R109, P4 ;  /* 0x0000000107637824 */ /* 0x000fe200020e066d */
[----:B------:R-:W-:Y:S01]  /*25c0*/  LEA.HI.X R109, R10, R107, R11, 0x2, P5 ;  /* 0x0000006b0a6d7211 */ /* 0x000fe200028f140b */
[----:B------:R-:W-:Y:S02]  /*25d0*/  IMAD.WIDE.U32 R6, R97, R104, R20 ;  /* 0x0000006861067225 */ /* 0x000fe400078e0014 */
[----:B------:R0:W-:Y:S01]  /*25e0*/  @P2 STG.E desc[UR52][R8.64], R103 ;  /* 0x0000006708002986 */ /* 0x0001e2000c101934 */
[----:B------:R-:W-:Y:S05]  /*25f0*/  @!P3 BRA `(.L_x_79) ;  /* 0x000000000004b947 */ /* 0x000fea0003800000 */
[----:B------:R1:W5:Y:S02]  /*2600*/  LDG.E.LTC128B R5, desc[UR52][R108.64] ;  /* 0x000000346c057981 */ /* 0x000364000c1e1920 */
.L_x_79:
[----:B------:R-:W-:Y:S05]  /*2610*/  BSYNC B1 ;  /* 0x0000000000017941 */ /* 0x000fea0003800000 */
.L_x_78:
[----:B-----5:R-:W-:Y:S01]  /*2620*/  FMUL R20, R5, R88 ;  /* 0x0000005805147220 */ /* 0x020fe20000400000 */
[----:B------:R-:W-:Y:S01]  /*2630*/  IMAD.IADD R7, R101, 0x1, R7 ;  /* 0x0000000165077824 */ /* 0x000fe200078e0207 */
[C---:B------:R-:W-:Y:S01]  /*2640*/  LEA R10, P4, R6.reuse, R106, 0x2 ;  /* 0x0000006a060a7211 */ /* 0x040fe200078810ff */
[----:B------:R-:W-:Y:S01]  /*2650*/  BSSY B1, `(.L_x_80) ;  /* 0x0000008000017945 */ /* 0x000fe20003800000 */
[----:B------:R-:W-:Y:S01]  /*2660*/  FFMA R25, R25, R23, R20 ;  /* 0x0000001719197223 */ /* 0x000fe20000000014 */
[----:B------:R-:W-:Y:S01]  /*2670*/  ISETP.GT.AND P2, PT, R3, 0x8, PT ;  /* 0x000000080300780c */ /* 0x000fe20003f44270 */
[----:B------:R-:W-:Y:S01]  /*2680*/  IMAD.WIDE.U32 R20, R97, R104, R98 ;  /* 0x0000006861147225 */ /* 0x000fe200078e0062 */
[----:B------:R-:W-:Y:S02]  /*2690*/  LEA.HI.X R11, R6, R107, R7, 0x2, P4 ;  /* 0x0000006b060b7211 */ /* 0x000fe400020f1407 */
[----:B------:R2:W-:Y:S01]  /*26a0*/  @P3 STG.E desc[UR52][R14.64], R25 ;  /* 0x000000190e003986 */ /* 0x0005e2000c101934 */
[----:B------:R-:W-:Y:S08]  /*26b0*/  @!P1 BRA `(.L_x_81) ;  /* 0x0000000000049947 */ /* 0x000ff00003800000 */
[----:B------:R3:W5:Y:S02]  /*26c0*/  LDG.E.LTC128B R5, desc[UR52][R10.64+0x20] ;  /* 0x000020340a057981 */ /* 0x000764000c1e1920 */
.L_x_81:
[----:B------:R-:W-:Y:S05]  /*26d0*/  BSYNC B1 ;  /* 0x0000000000017941 */ /* 0x000fea0003800000 */
.L_x_80:
[----:B-----5:R-:W-:Y:S01]  /*26e0*/  FMUL R7, R5, R88 ;  /* 0x0000005805077220 */ /* 0x020fe20000400000 */
[----:B------:R-:W-:Y:S01]  /*26f0*/  ISETP.GT.AND P3, PT, R4, 0x8, P0 ;  /* 0x000000080400780c */ /* 0x000fe20000764270 */
[----:B---3--:R-:W-:Y:S01]  /*2700*/  IMAD.IADD R10, R101, 0x1, R21 ;  /* 0x00000001650a7824 */ /* 0x008fe200078e0215 */
[----:B------:R-:W-:Y:S01]  /*2710*/  LEA R6, P0, R20, R106, 0x2 ;  /* 0x0000006a14067211 */ /* 0x000fe200078010ff */
[----:B------:R-:W-:Y:S01]  /*2720*/  FFMA R11, R26, R23, R7 ;  /* 0x000000171a0b7223 */ /* 0x000fe20000000007 */
[----:B------:R-:W-:Y:S02]  /*2730*/  BSSY B1, `(.L_x_82) ;  /* 0x0000005000017945 */ /* 0x000fe40003800000 */
[----:B------:R-:W-:Y:S02]  /*2740*/  LEA.HI.X R7, R20, R107, R10, 0x2, P0 ;  /* 0x0000006b14077211 */ /* 0x000fe400000f140a */
[----:B------:R3:W-:Y:S05]  /*2750*/  @P1 STG.E desc[UR52][R8.64+0x20], R11 ;  /* 0x0000200b08001986 */ /* 0x0007ea000c101934 */
[----:B------:R-:W-:Y:S05]  /*2760*/  @!P3 BRA `(.L_x_83) ;  /* 0x000000000004b947 */ /* 0x000fea0003800000 */
[----:B------:R4:W5:Y:S02]  /*2770*/  LDG.E.LTC128B R5, desc[UR52][R6.64+0x20] ;  /* 0x0000203406057981 */ /* 0x000964000c1e1920 */
.L_x_83:
[----:B------:R-:W-:Y:S05]  /*2780*/  BSYNC B1 ;  /* 0x0000000000017941 */ /* 0x000fea0003800000 */
.L_x_82:
[----:B----45:R-:W-:Y:S01]  /*2790*/  FMUL R6, R5, R88 ;  /* 0x0000005805067220 */ /* 0x030fe20000400000 */
[----:B------:R-:W-:Y:S01]  /*27a0*/  ISETP.GT.AND P4, PT, R4, RZ, P2 ;  /* 0x000000ff0400720c */ /* 0x000fe20001784270 */
[----:B------:R-:W-:Y:S01]  /*27b0*/  BSSY B1, `(.L_x_84) ;  /* 0x0000009000017945 */ /* 0x000fe20003800000 */
[----:B------:R-:W-:Y:S01]  /*27c0*/  ISETP.GT.AND P0, PT, R3, 0x9, PT ;  /* 0x000000090300780c */ /* 0x000fe20003f04270 */
[----:B------:R-:W-:Y:S01]  /*27d0*/  FFMA R27, R27, R23, R6 ;  /* 0x000000171b1b7223 */ /* 0x000fe20000000006 */
[----:B------:R-:W-:Y:S02]  /*27e0*/  IADD3 R6, P1, R12, UR40, RZ ;  /* 0x000000280c067c10 */ /* 0x000fe4000ff3e0ff */
[----:B------:R-:W-:Y:S02]  /*27f0*/  IADD3 R10, P5, R8, UR42, RZ ;  /* 0x0000002a080a7c10 */ /* 0x000fe4000ffbe0ff */
[----:B------:R4:W-:Y:S01]  /*2800*/  @P3 STG.E desc[UR52][R14.64+0x20], R27 ;  /* 0x0000201b0e003986 */ /* 0x0009e2000c101934 */
[----:B------:R-:W-:-:S04]  /*2810*/  IADD3.X R7, R13, UR39, RZ, P1, !PT ;  /* 0x000000270d077c10 */ /* 0x000fc80008ffe4ff */
[----:B------:R-:W-:Y:S06]  /*2820*/  @!P4 BRA `(.L_x_85) ;  /* 0x000000000004c947 */ /* 0x000fec0003800000 */
[----:B------:R0:W5:Y:S02]  /*2830*/  LDG.E.LTC128B R5, desc[UR52][R6.64] ;  /* 0x0000003406057981 */ /* 0x000164000c1e1920 */
.L_x_85:
[----:B------:R-:W-:Y:S05]  /*2840*/  BSYNC B1 ;  /* 0x0000000000017941 */ /* 0x000fea0003800000 */
.L_x_84:
[----:B-----5:R-:W-:Y:S01]  /*2850*/  FMUL R21, R5, R88 ;  /* 0x0000005805157220 */ /* 0x020fe20000400000 */
[----:B---3--:R-:W-:Y:S01]  /*2860*/  IADD3.X R11, R9, UR41, RZ, P5, !PT ;  /* 0x00000029090b7c10 */ /* 0x008fe2000affe4ff */
[----:B------:R-:W-:Y:S01]  /*2870*/  BSSY B1, `(.L_x_86) ;  /* 0x0000009000017945 */ /* 0x000fe20003800000 */
[----:B------:R-:W-:Y:S01]  /*2880*/  ISETP.GT.AND P1, PT, R4, RZ, P0 ;  /* 0x000000ff0400720c */ /* 0x000fe20000724270 */
[----:B--2---:R-:W-:Y:S01]  /*2890*/  FFMA R25, R28, R23, R21 ;  /* 0x000000171c197223 */ /* 0x004fe20000000015 */
[----:B------:R-:W-:Y:S02]  /*28a0*/  IADD3 R20, P5, R108, UR40, RZ ;  /* 0x000000286c147c10 */ /* 0x000fe4000ffbe0ff */
[----:B------:R-:W-:Y:S02]  /*28b0*/  IADD3 R24, P3, R14, UR42, RZ ;  /* 0x0000002a0e187c10 */ /* 0x000fe4000ff7e0ff */
[----:B------:R2:W-:Y:S01]  /*28c0*/  @P4 STG.E desc[UR52][R10.64], R25 ;  /* 0x000000190a004986 */ /* 0x0005e2000c101934 */
[----:B------:R-:W-:-:S06]  /*28d0*/  IADD3.X R21, R109, UR39, RZ, P5, !PT ;  /* 0x000000276d157c10 */ /* 0x000fcc000affe4ff */
[----:B------:R-:W-:Y:S05]  /*28e0*/  @!P1 BRA `(.L_x_87) ;  /* 0x0000000000049947 */ /* 0x000fea0003800000 */
[----:B------:R3:W5:Y:S02]  /*28f0*/  LDG.E.LTC128B R5, desc[UR52][R20.64] ;  /* 0x0000003414057981 */ /* 0x000764000c1e1920 */
.L_x_87:
[----:B------:R-:W-:Y:S05]  /*2900*/  BSYNC B1 ;  /* 0x0000000000017941 */ /* 0x000fea0003800000 */
.L_x_86:
[----:B-----5:R-:W-:Y:S01]  /*2910*/  FMUL R26, R5, R88 ;  /* 0x00000058051a7220 */ /* 0x020fe20000400000 */
[----:B--2---:R-:W-:Y:S01]  /*2920*/  IADD3.X R25, R15, UR41, RZ, P3, !PT ;  /* 0x000000290f197c10 */ /* 0x004fe20009ffe4ff */
[----:B------:R-:W-:Y:S01]  /*2930*/  BSSY B1, `(.L_x_88) ;  /* 0x0000009000017945 */ /* 0x000fe20003800000 */
[----:B------:R-:W-:Y:S01]  /*2940*/  ISETP.GT.AND P2, PT, R4, 0x8, P2 ;  /* 0x000000080400780c */ /* 0x000fe20001744270 */
[----:B------:R-:W-:Y:S01]  /*2950*/  FFMA R29, R29, R23, R26 ;  /* 0x000000171d1d7223 */ /* 0x000fe2000000001a */
[----:B------:R-:W-:Y:S02]  /*2960*/  IADD3 R12, P3, R12, UR43, RZ ;  /* 0x0000002b0c0c7c10 */ /* 0x000fe4000ff7e0ff */
[----:B------:R-:W-:Y:S02]  /*2970*/  IADD3 R26, P4, R8, UR44, RZ ;  /* 0x0000002c081a7c10 */ /* 0x000fe4000ff9e0ff */
[----:B------:R2:W-:Y:S01]  /*2980*/  @P1 STG.E desc[UR52][R24.64], R29 ;  /* 0x0000001d18001986 */ /* 0x0005e2000c101934 */
[----:B------:R-:W-:-:S06]  /*2990*/  IADD3.X R13, R13, UR45, RZ, P3, !PT ;  /* 0x0000002d0d0d7c10 */ /* 0x000fcc0009ffe4ff */
[----:B------:R-:W-:Y:S05]  /*29a0*/  @!P2 BRA `(.L_x_89) ;  /* 0x000000000004a947 */ /* 0x000fea0003800000 */
[----:B------:R0:W5:Y:S02]  /*29b0*/  LDG.E.LTC128B R5, desc[UR52][R12.64] ;  /* 0x000000340c057981 */ /* 0x000164000c1e1920 */
.L_x_89:
[----:B------:R-:W-:Y:S05]  /*29c0*/  BSYNC B1 ;  /* 0x0000000000017941 */ /* 0x000fea0003800000 */
.L_x_88:
[----:B0----5:R-:W-:Y:S01]  /*29d0*/  FMUL R13, R5, R88 ;  /* 0x00000058050d7220 */ /* 0x021fe20000400000 */
[----:B----4-:R-:W-:Y:S01]  /*29e0*/  IADD3.X R27, R9, UR46, RZ, P4, !PT ;  /* 0x0000002e091b7c10 */ /* 0x010fe2000a7fe4ff */
[----:B------:R-:W-:Y:S01]  /*29f0*/  BSSY B1, `(.L_x_90) ;  /* 0x0000008000017945 */ /* 0x000fe20003800000 */
[----:B------:R-:W-:Y:S01]  /*2a00*/  ISETP.GT.AND P3, PT, R4, 0x8, P0 ;  /* 0x000000080400780c */ /* 0x000fe20000764270 */
[----:B------:R-:W-:Y:S01]  /*2a10*/  FFMA R13, R30, R23, R13 ;  /* 0x000000171e0d7223 */ /* 0x000fe2000000000d */
[----:B------:R-:W-:-:S04]  /*2a20*/  IADD3 R8, P0, R108, UR43, RZ ;  /* 0x0000002b6c087c10 */ /* 0x000fc8000ff1e0ff */
[----:B------:R0:W-:Y:S01]  /*2a30*/  @P2 STG.E desc[UR52][R26.64], R13 ;  /* 0x0000000d1a002986 */ /* 0x0001e2000c101934 */
[----:B------:R-:W-:-:S06]  /*2a40*/  IADD3.X R9, R109, UR45, RZ, P0, !PT ;  /* 0x0000002d6d097c10 */ /* 0x000fcc00087fe4ff */
[----:B------:R-:W-:Y:S05]  /*2a50*/  @!P3 BRA `(.L_x_91) ;  /* 0x000000000004b947 */ /* 0x000fea0003800000 */
[----:B------:R4:W5:Y:S02]  /*2a60*/  LDG.E.LTC128B R5, desc[UR52][R8.64] ;  /* 0x0000003408057981 */ /* 0x000964000c1e1920 */
.L_x_91:
[----:B------:R-:W-:Y:S05]  /*2a70*/  BSYNC B1 ;  /* 0x0000000000017941 */ /* 0x000fea0003800000 */
.L_x_90:
[----:B-----5:R-:W-:Y:S01]  /*2a80*/  FMUL R12, R5, R88 ;  /* 0x00000058050c7220 */ /* 0x020fe20000400000 */
[----:B----4-:R-:W-:Y:S01]  /*2a90*/  IADD3 R8, P2, R14, UR44, RZ ;  /* 0x0000002c0e087c10 */ /* 0x010fe2000ff5e0ff */
[----:B------:R-:W-:Y:S01]  /*2aa0*/  BSSY B1, `(.L_x_92) ;  /* 0x000000c000017945 */ /* 0x000fe20003800000 */
[----:B------:R-:W-:Y:S01]  /*2ab0*/  ISETP.GT.AND P1, PT, R3, 0x10, PT ;  /* 0x000000100300780c */ /* 0x000fe20003f24270 */
[----:B------:R-:W-:Y:S01]  /*2ac0*/  FFMA R31, R31, R23, R12 ;  /* 0x000000171f1f7223 */ /* 0x000fe2000000000c */
[----:B------:R-:W-:Y:S02]  /*2ad0*/  IADD3.X R9, R15, UR46, RZ, P2, !PT ;  /* 0x0000002e0f097c10 */ /* 0x000fe400097fe4ff */
[----:B------:R-:W-:Y:S02]  /*2ae0*/  ISETP.GT.AND P4, PT, R4, RZ, P1 ;  /* 0x000000ff0400720c */ /* 0x000fe40000f84270 */
[----:B------:R-:W-:Y:S01]  /*2af0*/  IADD3 R12, P2, R6, UR40, RZ ;  /* 0x00000028060c7c10 */ /* 0x000fe2000ff5e0ff */
[----:B------:R4:W-:Y:S01]  /*2b00*/  @P3 STG.E desc[UR52][R8.64], R31 ;  /* 0x0000001f08003986 */ /* 0x0009e2000c101934 */
[----:B------:R-:W-:-:S02]  /*2b10*/  ISETP.GT.AND P0, PT, R3, 0x11, PT ;  /* 0x000000110300780c */ /* 0x000fc40003f04270 */
[----:B------:R-:W-:Y:S02]  /*2b20*/  IADD3 R14, P5, R10, UR42, RZ ;  /* 0x0000002a0a0e7c10 */ /* 0x000fe4000ffbe0ff */
[----:B0-----:R-:W-:-:S05]  /*2b30*/  IADD3.X R13, R7, UR39, RZ, P2, !PT ;  /* 0x00000027070d7c10 */ /* 0x001fca00097fe4ff */
[----:B------:R-:W-:Y:S06]  /*2b40*/  @!P4 BRA `(.L_x_93) ;  /* 0x000000000004c947 */ /* 0x000fec0003800000 */
[----:B------:R0:W5:Y:S02]  /*2b50*/  LDG.E.LTC128B R5, desc[UR52][R12.64] ;  /* 0x000000340c057981 */ /* 0x000164000c1e1920 */
.L_x_93:
[----:B------:R-:W-:Y:S05]  /*2b60*/  BSYNC B1 ;  /* 0x0000000000017941 */ /* 0x000fea0003800000 */
.L_x_92:
[----:B----45:R-:W-:Y:S01]  /*2b70*/  FMUL R9, R5, R88 ;  /* 0x0000005805097220 */ /* 0x030fe20000400000 */
[----:B------:R-:W-:Y:S01]  /*2b80*/  IADD3.X R15, R11, UR41, RZ, P5, !PT ;  /* 0x000000290b0f7c10 */ /* 0x000fe2000affe4ff */
[----:B------:R-:W-:Y:S01]  /*2b90*/  BSSY B1, `(.L_x_94) ;  /* 0x0000009000017945 */ /* 0x000fe20003800000 */
[----:B------:R-:W-:Y:S01]  /*2ba0*/  ISETP.GT.AND P2, PT, R4, RZ, P0 ;  /* 0x000000ff0400720c */ /* 0x000fe20000744270 */
[----:B------:R-:W-:Y:S01]  /*2bb0*/  FFMA R27, R32, R23, R9 ;  /* 0x00000017201b7223 */ /* 0x000fe20000000009 */
[----:B------:R-:W-:Y:S02]  /*2bc0*/  IADD3 R8, P5, R20, UR40, RZ ;  /* 0x0000002814087c10 */ /* 0x000fe4000ffbe0ff */
[----:B------:R-:W-:Y:S02]  /*2bd0*/  IADD3 R26, P3, R24, UR42, RZ ;  /* 0x0000002a181a7c10 */ /* 0x000fe4000ff7e0ff */
[----:B------:R4:W-:Y:S01]  /*2be0*/  @P4 STG.E desc[UR52][R14.64], R27 ;  /* 0x0000001b0e004986 */ /* 0x0009e2000c101934 */
[----:B------:R-:W-:-:S06]  /*2bf0*/  IADD3.X R9, R21, UR39, RZ, P5, !PT ;  /* 0x0000002715097c10 */ /* 0x000fcc000affe4ff */
[----:B------:R-:W-:Y:S05]  /*2c00*/  @!P2 BRA `(.L_x_95) ;  /* 0x000000000004a947 */ /* 0x000fea0003800000 */
[----:B------:R0:W5:Y:S02]  /*2c10*/  LDG.E.LTC128B R5, desc[UR52][R8.64] ;  /* 0x0000003408057981 */ /* 0x000164000c1e1920 */
.L_x_95:
[----:B------:R-:W-:Y:S05]  /*2c20*/  BSYNC B1 ;  /* 0x0000000000017941 */ /* 0x000fea0003800000 */
.L_x_94:
[----:B-----5:R-:W-:Y:S01]  /*2c30*/  FMUL R28, R5, R88 ;  /* 0x00000058051c7220 */ /* 0x020fe20000400000 */
[----:B----4-:R-:W-:Y:S01]  /*2c40*/  IADD3.X R27, R25, UR41, RZ, P3, !PT ;  /* 0x00000029191b7c10 */ /* 0x010fe20009ffe4ff */
        /* <DEDUP_REMOVED lines=9> */
.L_x_97:
[----:B------:R-:W-:Y:S05]  /*2ce0*/  BSYNC B1 ;  /* 0x0000000000017941 */ /* 0x000fea0003800000 */
.L_x_96:
[----:B0----5:R-:W-:Y:S01]  /*2cf0*/  FMUL R7, R5, R88 ;  /* 0x0000005805077220 */ /* 0x021fe20000400000 */
[----:B--2---:R-:W-:Y:S01]  /*2d00*/  IADD3.X R29, R11, UR46, RZ, P4, !PT ;  /* 0x0000002e0b1d7c10 */ /* 0x004fe2000a7fe4ff */
        /* <DEDUP_REMOVED lines=8> */
.L_x_99:
[----:B------:R-:W-:Y:S05]  /*2d90*/  BSYNC B1 ;  /* 0x0000000000017941 */ /* 0x000fea0003800000 */
.L_x_98:
[----:B-----5:R-:W-:Y:S01]  /*2da0*/  FMUL R10, R5, R88 ;  /* 0x00000058050a7220 */ /* 0x020fe20000400000 */
[----:B--2---:R-:W-:Y:S01]  /*2db0*/  IADD3 R6, P4, R24, UR44, RZ ;  /* 0x0000002c18067c10 */ /* 0x004fe2000ff9e0ff */
        /* <DEDUP_REMOVED lines=8> */
[----:B---3--:R-:W-:Y:S02]  /*2e40*/  IADD3 R20, P4, R14, UR42, RZ ;  /* 0x0000002a0e147c10 */ /* 0x008fe4000ff9e0ff */
[----:B0-----:R-:W-:-:S05]  /*2e50*/  IADD3.X R11, R13, UR39, RZ, P5, !PT ;  /* 0x000000270d0b7c10 */ /* 0x001fca000affe4ff */
[----:B------:R-:W-:Y:S06]  /*2e60*/  @!P3 BRA `(.L_x_101) ;  /* 0x000000000004b947 */ /* 0x000fec0003800000 */
[----:B------:R0:W5:Y:S02]  /*2e70*/  LDG.E.LTC128B R5, desc[UR52][R10.64] ;  /* 0x000000340a057981 */ /* 0x000164000c1e1920 */
.L_x_101:
[----:B------:R-:W-:Y:S05]  /*2e80*/  BSYNC B1 ;  /* 0x0000000000017941 */ /* 0x000fea0003800000 */
.L_x_100:
[----:B--2--5:R-:W-:Y:S01]  /*2e90*/  FMUL R7, R5, R88 ;  /* 0x0000005805077220 */ /* 0x024fe20000400000 */
        /* <DEDUP_REMOVED lines=10> */
.L_x_103:
[----:B------:R-:W-:Y:S05]  /*2f40*/  BSYNC B1 ;  /* 0x0000000000017941 */ /* 0x000fea0003800000 */
.L_x_102:
        /* <DEDUP_REMOVED lines=11> */
.L_x_105:
[----:B------:R-:W-:Y:S05]  /*3000*/  BSYNC B1 ;  /* 0x0000000000017941 */ /* 0x000fea0003800000 */
.L_x_104:
[----:B0----5:R-:W-:Y:S01]  /*3010*/  FMUL R13, R5, R88 ;  /* 0x00000058050d7220 */ /* 0x021fe20000400000 */
[----:B------:R-:W-:Y:S01]  /*3020*/  IADD3.X R29, R15, UR46, RZ, P4, !PT ;  /* 0x0000002e0f1d7c10 */ /* 0x000fe2000a7fe4ff */
        /* <DEDUP_REMOVED lines=8> */
.L_x_107:
[----:B------:R-:W-:Y:S05]  /*30b0*/  BSYNC B1 ;  /* 0x0000000000017941 */ /* 0x000fea0003800000 */
.L_x_106:
[----:B-----5:R-:W-:Y:S01]  /*30c0*/  FMUL R12, R5, R88 ;  /* 0x00000058050c7220 */ /* 0x020fe20000400000 */
[----:B0-----:R-:W-:Y:S01]  /*30d0*/  IADD3 R8, P4, R26, UR44, RZ ;  /* 0x0000002c1a087c10 */ /* 0x001fe2000ff9e0ff */
        /* <DEDUP_REMOVED lines=9> */
[----:B------:R-:W-:-:S05]  /*3170*/  IADD3.X R13, R11, UR39, RZ, P5, !PT ;  /* 0x000000270b0d7c10 */ /* 0x000fca000affe4ff */
[----:B------:R-:W-:Y:S06]  /*3180*/  @!P3 BRA `(.L_x_109) ;  /* 0x000000000004b947 */ /* 0x000fec0003800000 */
[----:B------:R0:W5:Y:S02]  /*3190*/  LDG.E.LTC128B R5, desc[UR52][R12.64] ;  /* 0x000000340c057981 */ /* 0x000164000c1e1920 */
.L_x_109:
[----:B------:R-:W-:Y:S05]  /*31a0*/  BSYNC B1 ;  /* 0x0000000000017941 */ /* 0x000fea0003800000 */
.L_x_108:
[----:B0----5:R-:W-:Y:S01]  /*31b0*/  FMUL R9, R5, R88 ;  /* 0x0000005805097220 */ /* 0x021fe20000400000 */
[----:B------:R-:W-:Y:S01]  /*31c0*/  IADD3.X R15, R21, UR41, RZ, P4, !PT ;  /* 0x00000029150f7c10 */ /* 0x000fe2000a7fe4ff */
[----:B------:R-:W-:Y:S01]  /*31d0*/  BSSY B1, `(.L_x_110) ;  /* 0x0000009000017945 */ /* 0x000fe20003800000 */
[----:B------:R-:W-:Y:S01]  /*31e0*/  ISETP.GT.AND P2, PT, R4, RZ, P0 ;  /* 0x000000ff0400720c */ /* 0x000fe20000744270 */
[----:B----4-:R-:W-:Y:S01]  /*31f0*/  FFMA R27, R40, R23, R9 ;  /* 0x00000017281b7223 */ /* 0x010fe20000000009 */
[----:B------:R-:W-:Y:S02]  /*3200*/  IADD3 R8, P5, R6, UR40, RZ ;  /* 0x0000002806087c10 */ /* 0x000fe4000ffbe0ff */
[----:B------:R-:W-:Y:S02]  /*3210*/  IADD3 R26, P4, R24, UR42, RZ ;  /* 0x0000002a181a7c10 */ /* 0x000fe4000ff9e0ff */
[----:B------:R0:W-:Y:S01]  /*3220*/  @P3 STG.E desc[UR52][R14.64], R27 ;  /* 0x0000001b0e003986 */ /* 0x0001e2000c101934 */
[----:B------:R-:W-:-:S06]  /*3230*/  IADD3.X R9, R7, UR39, RZ, P5, !PT ;  /* 0x0000002707097c10 */ /* 0x000fcc000affe4ff */
[----:B------:R-:W-:Y:S05]  /*3240*/  @!P2 BRA `(.L_x_111) ;  /* 0x000000000004a947 */ /* 0x000fea0003800000 */
[----:B------:R4:W5:Y:S02]  /*3250*/  LDG.E.LTC128B R5, desc[UR52][R8.64] ;  /* 0x0000003408057981 */ /* 0x000964000c1e1920 */
.L_x_111:
[----:B------:R-:W-:Y:S05]  /*3260*/  BSYNC B1 ;  /* 0x0000000000017941 */ /* 0x000fea0003800000 */
.L_x_110:
[----:B-----5:R-:W-:Y:S01]  /*3270*/  FMUL R28, R5, R88 ;  /* 0x00000058051c7220 */ /* 0x020fe20000400000 */
[----:B0-----:R-:W-:Y:S01]  /*3280*/  IADD3.X R27, R25, UR41, RZ, P4, !PT ;  /* 0x00000029191b7c10 */ /* 0x001fe2000a7fe4ff */
        /* <DEDUP_REMOVED lines=9> */
.L_x_113:
[----:B------:R-:W-:Y:S05]  /*3320*/  BSYNC B1 ;  /* 0x0000000000017941 */ /* 0x000fea0003800000 */
.L_x_112:
[----:B0----5:R-:W-:Y:S01]  /*3330*/  FMUL R11, R5, R88 ;  /* 0x00000058050b7220 */ /* 0x021fe20000400000 */
[----:B------:R-:W-:Y:S01]  /*3340*/  IADD3.X R29, R21, UR46, RZ, P4, !PT ;  /* 0x0000002e151d7c10 */ /* 0x000fe2000a7fe4ff */
[----:B------:R-:W-:Y:S01]  /*3350*/  BSSY B1, `(.L_x_114) ;  /* 0x0000008000017945 */ /* 0x000fe20003800000 */
[----:B------:R-:W-:Y:S01]  /*3360*/  ISETP.GT.AND P2, PT, R4, 0x8, P0 ;  /* 0x000000080400780c */ /* 0x000fe20000744270 */
[----:B------:R-:W-:Y:S01]  /*3370*/  FFMA R11, R42, R23, R11 ;  /* 0x000000172a0b7223 */ /* 0x000fe2000000000b */
[----:B---3--:R-:W-:-:S04]  /*3380*/  IADD3 R6, P0, R6, UR43, RZ ;  /* 0x0000002b06067c10 */ /* 0x008fc8000ff1e0ff */
[----:B------:R0:W-:Y:S01]  /*3390*/  @P1 STG.E desc[UR52][R28.64], R11 ;  /* 0x0000000b1c001986 */ /* 0x0001e2000c101934 */
[----:B------:R-:W-:-:S06]  /*33a0*/  IADD3.X R7, R7, UR45, RZ, P0, !PT ;  /* 0x0000002d07077c10 */ /* 0x000fcc00087fe4ff */
[----:B------:R-:W-:Y:S05]  /*33b0*/  @!P2 BRA `(.L_x_115) ;  /* 0x000000000004a947 */ /* 0x000fea0003800000 */
[----:B------:R3:W5:Y:S02]  /*33c0*/  LDG.E.LTC128B R5, desc[UR52][R6.64] ;  /* 0x0000003406057981 */ /* 0x000764000c1e1920 */
.L_x_115:
[----:B------:R-:W-:Y:S05]  /*33d0*/  BSYNC B1 ;  /* 0x0000000000017941 */ /* 0x000fea0003800000 */
.L_x_114:
[----:B-----5:R-:W-:Y:S01]  /*33e0*/  FMUL R10, R5, R88 ;  /* 0x00000058050a7220 */ /* 0x020fe20000400000 */
[----:B---3--:R-:W-:Y:S01]  /*33f0*/  IADD3 R6, P4, R24, UR44, RZ ;  /* 0x0000002c18067c10 */ /* 0x008fe2000ff9e0ff */
        /* <DEDUP_REMOVED lines=12> */
.L_x_117:
[----:B------:R-:W-:Y:S05]  /*34c0*/  BSYNC B1 ;  /* 0x0000000000017941 */ /* 0x000fea0003800000 */
.L_x_116:
[----:B---3-5:R-:W-:Y:S01]  /*34d0*/  FMUL R7, R5, R88 ;  /* 0x0000005805077220 */ /* 0x028fe20000400000 */
[----:B------:R-:W-:Y:S01]  /*34e0*/  IADD3.X R21, R15, UR41, RZ, P4, !PT ;  /* 0x000000290f157c10 */ /* 0x000fe2000a7fe4ff */
        /* <DEDUP_REMOVED lines=9> */
.L_x_119:
[----:B------:R-:W-:Y:S05]  /*3580*/  BSYNC B1 ;  /* 0x0000000000017941 */ /* 0x000fea0003800000 */
.L_x_118:
        /* <DEDUP_REMOVED lines=11> */
.L_x_121:
[----:B------:R-:W-:Y:S05]  /*3640*/  BSYNC B1 ;  /* 0x0000000000017941 */ /* 0x000fea0003800000 */
.L_x_120:
[----:B0----5:R-:W-:Y:S01]  /*3650*/  FMUL R13, R5, R88 ;  /* 0x00000058050d7220 */ /* 0x021fe20000400000 */
[----:B------:R-:W-:Y:S01]  /*3660*/  IADD3.X R29, R15, UR46, RZ, P4, !PT ;  /* 0x0000002e0f1d7c10 */ /* 0x000fe2000a7fe4ff */
[----:B------:R-:W-:Y:S01]  /*3670*/  BSSY B1, `(.L_x_122) ;  /* 0x0000008000017945 */ /* 0x000fe20003800000 */
[----:B------:R-:W-:Y:S01]  /*3680*/  ISETP.GT.AND P2, PT, R4, 0x8, P0 ;  /* 0x000000080400780c */ /* 0x000fe20000744270 */
[----:B------:R-:W-:Y:S01]  /*3690*/  FFMA R13, R46, R23, R13 ;  /* 0x000000172e0d7223 */ /* 0x000fe2000000000d */
[----:B----4-:R-:W-:-:S04]  /*36a0*/  IADD3 R8, P0, R8, UR43, RZ ;  /* 0x0000002b08087c10 */ /* 0x010fc8000ff1e0ff */
[----:B------:R0:W-:Y:S01]  /*36b0*/  @P1 STG.E desc[UR52][R28.64], R13 ;  /* 0x0000000d1c001986 */ /* 0x0001e2000c101934 */
[----:B------:R-:W-:-:S06]  /*36c0*/  IADD3.X R9, R9, UR45, RZ, P0, !PT ;  /* 0x0000002d09097c10 */ /* 0x000fcc00087fe4ff */
[----:B------:R-:W-:Y:S05]  /*36d0*/  @!P2 BRA `(.L_x_123) ;  /* 0x000000000004a947 */ /* 0x000fea0003800000 */
[----:B------:R4:W5:Y:S02]  /*36e0*/  LDG.E.LTC128B R5, desc[UR52][R8.64] ;  /* 0x0000003408057981 */ /* 0x000964000c1e1920 */
.L_x_123:
[----:B------:R-:W-:Y:S05]  /*36f0*/  BSYNC B1 ;  /* 0x0000000000017941 */ /* 0x000fea0003800000 */
.L_x_122:
        /* <DEDUP_REMOVED lines=14> */
.L_x_125:
[----:B------:R-:W-:Y:S05]  /*37e0*/  BSYNC B1 ;  /* 0x0000000000017941 */ /* 0x000fea0003800000 */
.L_x_124:
        /* <DEDUP_REMOVED lines=11> */
.L_x_127:
[----:B------:R-:W-:Y:S05]  /*38a0*/  BSYNC B1 ;  /* 0x0000000000017941 */ /* 0x000fea0003800000 */
.L_x_126:
        /* <DEDUP_REMOVED lines=11> */
.L_x_129:
[----:B------:R-:W-:Y:S05]  /*3960*/  BSYNC B1 ;  /* 0x0000000000017941 */ /* 0x000fea0003800000 */
.L_x_128:
        /* <DEDUP_REMOVED lines=10> */
.L_x_131:
[----:B------:R-:W-:Y:S05]  /*3a10*/  BSYNC B1 ;  /* 0x0000000000017941 */ /* 0x000fea0003800000 */
.L_x_130:
        /* <DEDUP_REMOVED lines=14> */
.L_x_133:
[----:B------:R-:W-:Y:S05]  /*3b00*/  BSYNC B1 ;  /* 0x0000000000017941 */ /* 0x000fea0003800000 */
.L_x_132:
        /* <DEDUP_REMOVED lines=11> */
.L_x_135:
[----:B------:R-:W-:Y:S05]  /*3bc0*/  BSYNC B1 ;  /* 0x0000000000017941 */ /* 0x000fea0003800000 */
.L_x_134:
        /* <DEDUP_REMOVED lines=11> */
.L_x_137:
[----:B------:R-:W-:Y:S05]  /*3c80*/  BSYNC B1 ;  /* 0x0000000000017941 */ /* 0x000fea0003800000 */
.L_x_136:
        /* <DEDUP_REMOVED lines=10> */
.L_x_139:
[----:B------:R-:W-:Y:S05]  /*3d30*/  BSYNC B1 ;  /* 0x0000000000017941 */ /* 0x000fea0003800000 */
.L_x_138:
        /* <DEDUP_REMOVED lines=14> */
.L_x_141:
[----:B------:R-:W-:Y:S05]  /*3e20*/  BSYNC B1 ;  /* 0x0000000000017941 */ /* 0x000fea0003800000 */
.L_x_140:
        /* <DEDUP_REMOVED lines=11> */
.L_x_143:
[----:B------:R-:W-:Y:S05]  /*3ee0*/  BSYNC B1 ;  /* 0x0000000000017941 */ /* 0x000fea0003800000 */
.L_x_142:
        /* <DEDUP_REMOVED lines=11> */
.L_x_145:
[----:B------:R-:W-:Y:S05]  /*3fa0*/  BSYNC B1 ;  /* 0x0000000000017941 */ /* 0x000fea0003800000 */
.L_x_144:
        /* <DEDUP_REMOVED lines=10> */
.L_x_147:
[----:B------:R-:W-:Y:S05]  /*4050*/  BSYNC B1 ;  /* 0x0000000000017941 */ /* 0x000fea0003800000 */
.L_x_146:
        /* <DEDUP_REMOVED lines=14> */
.L_x_149:
[----:B------:R-:W-:Y:S05]  /*4140*/  BSYNC B1 ;  /* 0x0000000000017941 */ /* 0x000fea0003800000 */
.L_x_148:
        /* <DEDUP_REMOVED lines=11> */
.L_x_151:
[----:B------:R-:W-:Y:S05]  /*4200*/  BSYNC B1 ;  /* 0x0000000000017941 */ /* 0x000fea0003800000 */
.L_x_150:
        /* <DEDUP_REMOVED lines=11> */
.L_x_153:
[----:B------:R-:W-:Y:S05]  /*42c0*/  BSYNC B1 ;  /* 0x0000000000017941 */ /* 0x000fea0003800000 */
.L_x_152:
        /* <DEDUP_REMOVED lines=10> */
.L_x_155:
[----:B------:R-:W-:Y:S05]  /*4370*/  BSYNC B1 ;  /* 0x0000000000017941 */ /* 0x000fea0003800000 */
.L_x_154:
        /* <DEDUP_REMOVED lines=14> */
.L_x_157:
[----:B------:R-:W-:Y:S05]  /*4460*/  BSYNC B1 ;  /* 0x0000000000017941 */ /* 0x000fea0003800000 */
.L_x_156:
        /* <DEDUP_REMOVED lines=11> */
.L_x_159:
[----:B------:R-:W-:Y:S05]  /*4520*/  BSYNC B1 ;  /* 0x0000000000017941 */ /* 0x000fea0003800000 */
.L_x_158:
        /* <DEDUP_REMOVED lines=11> */
.L_x_161:
[----:B------:R-:W-:Y:S05]  /*45e0*/  BSYNC B1 ;  /* 0x0000000000017941 */ /* 0x000fea0003800000 */
.L_x_160:
        /* <DEDUP_REMOVED lines=10> */
.L_x_163:
[----:B------:R-:W-:Y:S05]  /*4690*/  BSYNC B1 ;  /* 0x0000000000017941 */ /* 0x000fea0003800000 */
.L_x_162:
        /* <DEDUP_REMOVED lines=14> */
.L_x_165:
[----:B------:R-:W-:Y:S05]  /*4780*/  BSYNC B1 ;  /* 0x0000000000017941 */ /* 0x000fea0003800000 */
.L_x_164:
        /* <DEDUP_REMOVED lines=11> */
.L_x_167:
[----:B------:R-:W-:Y:S05]  /*4840*/  BSYNC B1 ;  /* 0x0000000000017941 */ /* 0x000fea0003800000 */
.L_x_166:
        /* <DEDUP_REMOVED lines=11> */
.L_x_169:
[----:B------:R-:W-:Y:S05]  /*4900*/  BSYNC B1 ;  /* 0x0000000000017941 */ /* 0x000fea0003800000 */
.L_x_168:
        /* <DEDUP_REMOVED lines=10> */
.L_x_171:
[----:B------:R-:W-:Y:S05]  /*49b0*/  BSYNC B1 ;  /* 0x0000000000017941 */ /* 0x000fea0003800000 */
.L_x_170:
        /* <DEDUP_REMOVED lines=14> */
.L_x_173:
[----:B------:R-:W-:Y:S05]  /*4aa0*/  BSYNC B1 ;  /* 0x0000000000017941 */ /* 0x000fea0003800000 */
.L_x_172:
        /* <DEDUP_REMOVED lines=11> */
.L_x_175:
[----:B------:R-:W-:Y:S05]  /*4b60*/  BSYNC B1 ;  /* 0x0000000000017941 */ /* 0x000fea0003800000 */
.L_x_174:
        /* <DEDUP_REMOVED lines=11> */
.L_x_177:
[----:B------:R-:W-:Y:S05]  /*4c20*/  BSYNC B1 ;  /* 0x0000000000017941 */ /* 0x000fea0003800000 */
.L_x_176:
        /* <DEDUP_REMOVED lines=10> */
.L_x_179:
[----:B------:R-:W-:Y:S05]  /*4cd0*/  BSYNC B1 ;  /* 0x0000000000017941 */ /* 0x000fea0003800000 */
.L_x_178:
        /* <DEDUP_REMOVED lines=14> */
.L_x_181:
[----:B------:R-:W-:Y:S05]  /*4dc0*/  BSYNC B1 ;  /* 0x0000000000017941 */ /* 0x000fea0003800000 */
.L_x_180:
        /* <DEDUP_REMOVED lines=11> */
.L_x_183:
[----:B------:R-:W-:Y:S05]  /*4e80*/  BSYNC B1 ;  /* 0x0000000000017941 */ /* 0x000fea0003800000 */
.L_x_182:
        /* <DEDUP_REMOVED lines=11> */
.L_x_185:
[----:B------:R-:W-:Y:S05]  /*4f40*/  BSYNC B1 ;  /* 0x0000000000017941 */ /* 0x000fea0003800000 */
.L_x_184:
        /* <DEDUP_REMOVED lines=10> */
.L_x_187:
[----:B------:R-:W-:Y:S05]  /*4ff0*/  BSYNC B1 ;  /* 0x0000000000017941 */ /* 0x000fea0003800000 */
.L_x_186:
        /* <DEDUP_REMOVED lines=14> */
.L_x_189:
[----:B------:R-:W-:Y:S05]  /*50e0*/  BSYNC B1 ;  /* 0x0000000000017941 */ /* 0x000fea0003800000 */
.L_x_188:
[----:B----45:R-:W-:Y:S01]  /*50f0*/  FMUL R9, R5, R88 ;  /* 0x0000005805097220 */ /* 0x030fe20000400000 */
[----:B------:R-:W-:Y:S01]  /*5100*/  IADD3.X R15, R21, UR41, RZ, P5, !PT ;  /* 0x00000029150f7c10 */ /* 0x000fe2000affe4ff */
[----:B------:R-:W-:Y:S01]  /*5110*/  BSSY B1, `(.L_x_190) ;  /* 0x0000008000017945 */ /* 0x000fe20003800000 */
[----:B------:R-:W-:Y:S01]  /*5120*/  ISETP.GT.AND P2, PT, R4, RZ, P1 ;  /* 0x000000ff0400720c */ /* 0x000fe20000f44270 */
[----:B------:R-:W-:Y:S01]  /*5130*/  FFMA R9, R80, R23, R9 ;  /* 0x0000001750097223 */ /* 0x000fe20000000009 */
[----:B------:R-:W-:-:S04]  /*5140*/  IADD3 R28, P0, R6, UR40, RZ ;  /* 0x00000028061c7c10 */ /* 0x000fc8000ff1e0ff */
[----:B------:R4:W-:Y:S01]  /*5150*/  @P4 STG.E desc[UR52][R14.64], R9 ;  /* 0x000000090e004986 */ /* 0x0009e2000c101934 */
[----:B------:R-:W-:-:S06]  /*5160*/  IADD3.X R29, R7, UR39, RZ, P0, !PT ;  /* 0x00000027071d7c10 */ /* 0x000fcc00087fe4ff */
[----:B------:R-:W-:Y:S05]  /*5170*/  @!P2 BRA `(.L_x_191) ;  /* 0x000000000004a947 */ /* 0x000fea0003800000 */
[----:B------:R0:W5:Y:S02]  /*5180*/  LDG.E.LTC128B R5, desc[UR52][R28.64] ;  /* 0x000000341c057981 */ /* 0x000164000c1e1920 */
.L_x_191:
[----:B------:R-:W-:Y:S05]  /*5190*/  BSYNC B1 ;  /* 0x0000000000017941 */ /* 0x000fea0003800000 */
.L_x_190:
[----:B-----5:R-:W-:Y:S01]  /*51a0*/  FMUL R26, R5, R88 ;  /* 0x00000058051a7220 */ /* 0x020fe20000400000 */
[----:B------:R-:W-:Y:S01]  /*51b0*/  IADD3 R8, P4, R24, UR42, RZ ;  /* 0x0000002a18087c10 */ /* 0x000fe2000ff9e0ff */
[----:B------:R-:W-:Y:S01]  /*51c0*/  BSSY B1, `(.L_x_192) ;  /* 0x000000b000017945 */ /* 0x000fe20003800000 */
[----:B------:R-:W-:Y:S01]  /*51d0*/  ISETP.GT.AND P3, PT, R4, 0x8, P3 ;  /* 0x000000080400780c */ /* 0x000fe20001f64270 */
[----:B------:R-:W-:Y:S01]  /*51e0*/  FFMA R81, R81, R23, R26 ;  /* 0x0000001751517223 */ /* 0x000fe2000000001a */
[----:B----4-:R-:W-:Y:S02]  /*51f0*/  IADD3.X R9, R25, UR41, RZ, P4, !PT ;  /* 0x0000002919097c10 */ /* 0x010fe4000a7fe4ff */
[----:B------:R-:W-:Y:S02]  /*5200*/  IADD3 R10, P5, R10, UR43, RZ ;  /* 0x0000002b0a0a7c10 */ /* 0x000fe4000ffbe0ff */
[----:B------:R-:W-:Y:S01]  /*5210*/  ISETP.GT.AND P0, PT, R3, 0x78, PT ;  /* 0x000000780300780c */ /* 0x000fe20003f04270 */
[----:B------:R4:W-:Y:S01]  /*5220*/  @P2 STG.E desc[UR52][R8.64], R81 ;  /* 0x0000005108002986 */ /* 0x0009e2000c101934 */
[----:B------:R-:W-:-:S02]  /*5230*/  IADD3 R26, P4, R20, UR44, RZ ;  /* 0x0000002c141a7c10 */ /* 0x000fc4000ff9e0ff */
[----:B------:R-:W-:-:S03]  /*5240*/  IADD3.X R11, R11, UR45, RZ, P5, !PT ;  /* 0x0000002d0b0b7c10 */ /* 0x000fc6000affe4ff */
[----:B------:R-:W-:Y:S08]  /*5250*/  @!P3 BRA `(.L_x_193) ;  /* 0x000000000004b947 */ /* 0x000ff00003800000 */
[----:B------:R0:W5:Y:S02]  /*5260*/  LDG.E.LTC128B R5, desc[UR52][R10.64] ;  /* 0x000000340a057981 */ /* 0x000164000c1e1920 */
.L_x_193:
[----:B------:R-:W-:Y:S05]  /*5270*/  BSYNC B1 ;  /* 0x0000000000017941 */ /* 0x000fea0003800000 */
.L_x_192:
[----:B0----5:R-:W-:Y:S01]  /*5280*/  FMUL R11, R5, R88 ;  /* 0x00000058050b7220 */ /* 0x021fe20000400000 */
[----:B------:R-:W-:Y:S01]  /*5290*/  IADD3.X R27, R21, UR46, RZ, P4, !PT ;  /* 0x0000002e151b7c10 */ /* 0x000fe2000a7fe4ff */
[----:B------:R-:W-:Y:S01]  /*52a0*/  BSSY B1, `(.L_x_194) ;  /* 0x0000009000017945 */ /* 0x000fe20003800000 */
[----:B------:R-:W-:Y:S01]  /*52b0*/  ISETP.GT.AND P1, PT, R4, 0x8, P1 ;  /* 0x000000080400780c */ /* 0x000fe20000f24270 */
[----:B------:R-:W-:Y:S01]  /*52c0*/  FFMA R11, R82, R23, R11 ;  /* 0x00000017520b7223 */ /* 0x000fe2000000000b */
[----:B---3--:R-:W-:Y:S02]  /*52d0*/  IADD3 R6, P4, R6, UR43, RZ ;  /* 0x0000002b06067c10 */ /* 0x008fe4000ff9e0ff */
[----:B------:R-:W-:Y:S02]  /*52e0*/  ISETP.GT.AND P2, PT, R3, 0x79, PT ;  /* 0x000000790300780c */ /* 0x000fe40003f44270 */
[----:B------:R0:W-:Y:S01]  /*52f0*/  @P3 STG.E desc[UR52][R26.64], R11 ;  /* 0x0000000b1a003986 */ /* 0x0001e2000c101934 */
[----:B------:R-:W-:-:S06]  /*5300*/  IADD3.X R7, R7, UR45, RZ, P4, !PT ;  /* 0x0000002d07077c10 */ /* 0x000fcc000a7fe4ff */
[----:B------:R-:W-:Y:S05]  /*5310*/  @!P1 BRA `(.L_x_195) ;  /* 0x0000000000049947 */ /* 0x000fea0003800000 */
[----:B------:R3:W5:Y:S02]  /*5320*/  LDG.E.LTC128B R5, desc[UR52][R6.64] ;  /* 0x0000003406057981 */ /* 0x000764000c1e1920 */
.L_x_195:
[----:B------:R-:W-:Y:S05]  /*5330*/  BSYNC B1 ;  /* 0x0000000000017941 */ /* 0x000fea0003800000 */
.L_x_194:
[----:B---3--:R-:W-:Y:S01]  /*5340*/  IADD3 R6, P5, R24, UR44, RZ ;  /* 0x0000002c18067c10 */ /* 0x008fe2000ffbe0ff */
[----:B-----5:R-:W-:Y:S01]  /*5350*/  FMUL R20, R5, R88 ;  /* 0x0000005805147220 */ /* 0x020fe20000400000 */
[----:B------:R-:W-:Y:S01]  /*5360*/  ISETP.GT.AND P3, PT, R4, RZ, P0 ;  /* 0x000000ff0400720c */ /* 0x000fe20000764270 */
[----:B------:R-:W-:Y:S01]  /*5370*/  BSSY B1, `(.L_x_196) ;  /* 0x0000009000017945 */ /* 0x000fe20003800000 */
[----:B------:R-:W-:Y:S01]  /*5380*/  IADD3.X R7, R25, UR46, RZ, P5, !PT ;  /* 0x0000002e19077c10 */ /* 0x000fe2000affe4ff */
[----:B------:R-:W-:Y:S01]  /*5390*/  FFMA R83, R83, R23, R20 ;  /* 0x0000001753537223 */ /* 0x000fe20000000014 */
[----:B------:R-:W-:-:S04]  /*53a0*/  IADD3 R10, P4, R14, UR42, RZ ;  /* 0x0000002a0e0a7c10 */ /* 0x000fc8000ff9e0ff */
[----:B------:R3:W-:Y:S05]  /*53b0*/  @P1 STG.E desc[UR52][R6.64], R83 ;  /* 0x0000005306001986 */ /* 0x0007ea000c101934 */
[----:B------:R-:W-:Y:S05]  /*53c0*/  @!P3 BRA `(.L_x_197) ;  /* 0x00000000000cb947 */ /* 0x000fea0003800000 */
[----:B---3--:R-:W-:-:S04]  /*53d0*/  IADD3 R6, P1, R12, UR40, RZ ;  /* 0x000000280c067c10 */ /* 0x008fc8000ff3e0ff */
[----:B------:R-:W-:-:S05]  /*53e0*/  IADD3.X R7, R13, UR39, RZ, P1, !PT ;  /* 0x000000270d077c10 */ /* 0x000fca0008ffe4ff */
[----:B------:R3:W5:Y:S04]  /*53f0*/  LDG.E.LTC128B R5, desc[UR52][R6.64] ;  /* 0x0000003406057981 */ /* 0x000768000c1e1920 */
.L_x_197:
[----:B------:R-:W-:Y:S05]  /*5400*/  BSYNC B1 ;  /* 0x0000000000017941 */ /* 0x000fea0003800000 */
.L_x_196:
[----:B-----5:R-:W-:Y:S01]  /*5410*/  FMUL R3, R5, R88 ;  /* 0x0000005805037220 */ /* 0x020fe20000400000 */
[----:B0-----:R-:W-:Y:S01]  /*5420*/  IADD3.X R11, R15, UR41, RZ, P4, !PT ;  /* 0x000000290f0b7c10 */ /* 0x001fe2000a7fe4ff */
[----:B------:R-:W-:Y:S01]  /*5430*/  BSSY B1, `(.L_x_198) ;  /* 0x0000009000017945 */ /* 0x000fe20003800000 */
[----:B------:R-:W-:Y:S01]  /*5440*/  ISETP.GT.AND P1, PT, R4, RZ, P2 ;  /* 0x000000ff0400720c */ /* 0x000fe20001724270 */
[----:B------:R-:W-:Y:S01]  /*5450*/  FFMA R3, R84, R23, R3 ;  /* 0x0000001754037223 */ /* 0x000fe20000000003 */
[----:B------:R-:W-:-:S04]  /*5460*/  IADD3 R20, P4, R8, UR42, RZ ;  /* 0x0000002a08147c10 */ /* 0x000fc8000ff9e0ff */
[----:B------:R0:W-:Y:S07]  /*5470*/  @P3 STG.E desc[UR52][R10.64], R3 ;  /* 0x000000030a003986 */ /* 0x0001ee000c101934 */
[----:B------:R-:W-:Y:S05]  /*5480*/  @!P1 BRA `(.L_x_199) ;  /* 0x00000000000c9947 */ /* 0x000fea0003800000 */
[----:B---3--:R-:W-:-:S04]  /*5490*/  IADD3 R6, P3, R28, UR40, RZ ;  /* 0x000000281c067c10 */ /* 0x008fc8000ff7e0ff */
[----:B------:R-:W-:-:S05]  /*54a0*/  IADD3.X R7, R29, UR39, RZ, P3, !PT ;  /* 0x000000271d077c10 */ /* 0x000fca0009ffe4ff */
[----:B------:R3:W5:Y:S04]  /*54b0*/  LDG.E.LTC128B R5, desc[UR52][R6.64] ;  /* 0x0000003406057981 */ /* 0x000768000c1e1920 */
.L_x_199:
[----:B------:R-:W-:Y:S05]  /*54c0*/  BSYNC B1 ;  /* 0x0000000000017941 */ /* 0x000fea0003800000 */
.L_x_198:
[----:B---3-5:R-:W-:Y:S01]  /*54d0*/  FMUL R6, R5, R88 ;  /* 0x0000005805067220 */ /* 0x028fe20000400000 */
[----:B------:R-:W-:Y:S01]  /*54e0*/  IADD3.X R21, R9, UR41, RZ, P4, !PT ;  /* 0x0000002909157c10 */ /* 0x000fe2000a7fe4ff */
[----:B------:R-:W-:Y:S01]  /*54f0*/  BSSY B1, `(.L_x_200) ;  /* 0x000000a000017945 */ /* 0x000fe20003800000 */
[----:B------:R-:W-:Y:S01]  /*5500*/  ISETP.GT.AND P0, PT, R4, 0x8, P0 ;  /* 0x000000080400780c */ /* 0x000fe20000704270 */
[----:B------:R-:W-:Y:S01]  /*5510*/  FFMA R85, R85, R23, R6 ;  /* 0x0000001755557223 */ /* 0x000fe20000000006 */
[----:B------:R-:W-:Y:S01]  /*5520*/  IADD3 R6, P3, R12, UR43, RZ ;  /* 0x0000002b0c067c10 */ /* 0x000fe2000ff7e0ff */
[----:B0-----:R-:W-:Y:S01]  /*5530*/  IMAD.MOV.U32 R3, RZ, RZ, R5 ;  /* 0x000000ffff037224 */ /* 0x001fe200078e0005 */
[----:B------:R-:W-:Y:S02]  /*5540*/  IADD3 R10, P4, R14, UR44, RZ ;  /* 0x0000002c0e0a7c10 */ /* 0x000fe4000ff9e0ff */
[----:B------:R0:W-:Y:S01]  /*5550*/  @P1 STG.E desc[UR52][R20.64], R85 ;  /* 0x0000005514001986 */ /* 0x0001e2000c101934 */
[----:B------:R-:W-:-:S06]  /*5560*/  IADD3.X R7, R13, UR45, RZ, P3, !PT ;  /* 0x0000002d0d077c10 */ /* 0x000fcc0009ffe4ff */
[----:B------:R-:W-:Y:S05]  /*5570*/  @!P0 BRA `(.L_x_201) ;  /* 0x0000000000048947 */ /* 0x000fea0003800000 */
[----:B------:R3:W5:Y:S02]  /*5580*/  LDG.E.LTC128B R3, desc[UR52][R6.64] ;  /* 0x0000003406037981 */ /* 0x000764000c1e1920 */
.L_x_201:
[----:B------:R-:W-:Y:S05]  /*5590*/  BSYNC B1 ;  /* 0x0000000000017941 */ /* 0x000fea0003800000 */
.L_x_200:
[----:B------:R-:W-:Y:S01]  /*55a0*/  ISETP.GT.AND P2, PT, R4, 0x8, P2 ;  /* 0x000000080400780c */ /* 0x000fe20001744270 */
[----:B-----5:R-:W-:Y:S01]  /*55b0*/  FMUL R5, R3, R88 ;  /* 0x0000005803057220 */ /* 0x020fe20000400000 */
[----:B------:R-:W-:Y:S01]  /*55c0*/  IADD3.X R11, R15, UR46, RZ, P4, !PT ;  /* 0x0000002e0f0b7c10 */ /* 0x000fe2000a7fe4ff */
[----:B------:R-:W-:Y:S02]  /*55d0*/  BSSY B1, `(.L_x_202) ;  /* 0x0000007000017945 */ /* 0x000fe40003800000 */
[----:B---3--:R-:W-:-:S05]  /*55e0*/  FFMA R7, R86, R23, R5 ;  /* 0x0000001756077223 */ /* 0x008fca0000000005 */
[----:B------:R3:W-:Y:S01]  /*55f0*/  @P0 STG.E desc[UR52][R10.64], R7 ;  /* 0x000000070a000986 */ /* 0x0007e2000c101934 */
[----:B------:R-:W-:-:S04]  /*5600*/  IADD3 R4, P0, R28, UR43, RZ ;  /* 0x0000002b1c047c10 */ /* 0x000fc8000ff1e0ff */
[----:B------:R-:W-:Y:S01]  /*5610*/  IADD3.X R5, R29, UR45, RZ, P0, !PT ;  /* 0x0000002d1d057c10 */ /* 0x000fe200087fe4ff */
[----:B------:R-:W-:Y:S08]  /*5620*/  @!P2 BRA `(.L_x_203) ;  /* 0x000000000004a947 */ /* 0x000ff00003800000 */
[----:B------:R0:W5:Y:S02]  /*5630*/  LDG.E.LTC128B R3, desc[UR52][R4.64] ;  /* 0x0000003404037981 */ /* 0x000164000c1e1920 */
.L_x_203:
[----:B------:R-:W-:Y:S05]  /*5640*/  BSYNC B1 ;  /* 0x0000000000017941 */ /* 0x000fea0003800000 */
.L_x_202:
[----:B------:R-:W-:Y:S05]  /*5650*/  @!P2 BRA `(.L_x_204) ;  /* 0x000000140084a947 */ /* 0x000fea0003800000 */
[----:B0-----:R-:W-:Y:S01]  /*5660*/  IADD3 R4, P0, R8, UR44, RZ ;  /* 0x0000002c08047c10 */ /* 0x001fe2000ff1e0ff */
[----:B-----5:R-:W-:-:S03]  /*5670*/  FMUL R6, R3, R88 ;  /* 0x0000005803067220 */ /* 0x020fc60000400000 */
[----:B------:R-:W-:Y:S01]  /*5680*/  IADD3.X R5, R9, UR46, RZ, P0, !PT ;  /* 0x0000002e09057c10 */ /* 0x000fe200087fe4ff */
[----:B------:R-:W-:-:S05]  /*5690*/  FFMA R87, R87, R23, R6 ;  /* 0x0000001757577223 */ /* 0x000fca0000000006 */
[----:B------:R0:W-:Y:S01]  /*56a0*/  STG.E desc[UR52][R4.64], R87 ;  /* 0x0000005704007986 */ /* 0x0001e2000c101934 */
[----:B------:R-:W-:Y:S05]  /*56b0*/  BRA `(.L_x_204) ;  /* 0x00000014006c7947 */ /* 0x000fea0003800000 */
.L_x_77:
[----:B------:R-:W-:Y:S01]  /*56c0*/  ISETP.GT.AND P0, PT, R3, 0x1, PT ;  /* 0x000000010300780c */ /* 0x000fe20003f04270 */
[----:B------:R-:W-:Y:S01]  /*56d0*/  ULDC.64 UR4, c[0x0][0x5c0] ;  /* 0x0001700000047ab9 */ /* 0x000fe20000000a00 */
[-C--:B------:R-:W-:Y:S01]  /*56e0*/  FMUL R5, R24, R23.reuse ;  /* 0x0000001718057220 */ /* 0x080fe20000400000 */
[----:B------:R-:W-:Y:S01]  /*56f0*/  LEA R6, P4, R14, UR4, 0x2 ;  /* 0x000000040e067c11 */ /* 0x000fe2000f8810ff */
[-C--:B------:R-:W-:Y:S01]  /*5700*/  FMUL R25, R25, R23.reuse ;  /* 0x0000001719197220 */ /* 0x080fe20000400000 */
[----:B------:R-:W-:Y:S01]  /*5710*/  ISETP.GT.AND P3, PT, R4, RZ, P0 ;  /* 0x000000ff0400720c */ /* 0x000fe20000764270 */
[-C--:B------:R-:W-:Y:S01]  /*5720*/  FMUL R15, R26, R23.reuse ;  /* 0x000000171a0f7220 */ /* 0x080fe20000400000 */
[----:B------:R-:W-:Y:S01]  /*5730*/  LEA.HI.X R7, R14, UR5, R103, 0x2, P4 ;  /* 0x000000050e077c11 */ /* 0x000fe2000a0f1467 */
[-C--:B------:R-:W-:Y:S01]  /*5740*/  FMUL R27, R27, R23.reuse ;  /* 0x000000171b1b7220 */ /* 0x080fe20000400000 */
[----:B------:R-:W-:Y:S01]  /*5750*/  LEA R8, P4, R108, R6, 0x2 ;  /* 0x000000066c087211 */ /* 0x000fe200078810ff */
[----:B------:R-:W-:Y:S01]  /*5760*/  FMUL R29, R29, R23 ;  /* 0x000000171d1d7220 */ /* 0x000fe20000400000 */
[----:B------:R-:W-:Y:S01]  /*5770*/  ISETP.GT.AND P1, PT, R4, 0x8, P1 ;  /* 0x000000080400780c */ /* 0x000fe20000f24270 */
[----:B------:R0:W-:Y:S01]  /*5780*/  @P2 STG.E desc[UR52][R6.64], R5 ;  /* 0x0000000506002986 */ /* 0x0001e2000c101934 */
[----:B------:R-:W-:Y:S01]  /*5790*/  LEA.HI.X R9, R108, R7, R109, 0x2, P4 ;  /* 0x000000076c097211 */ /* 0x000fe200020f146d */
[-C--:B------:R-:W-:Y:S01]  /*57a0*/  FMUL R31, R31, R23.reuse ;  /* 0x000000171f1f7220 */ /* 0x080fe20000400000 */
[----:B------:R-:W-:Y:S01]  /*57b0*/  ISETP.GT.AND P0, PT, R4, 0x8, P0 ;  /* 0x000000080400780c */ /* 0x000fe20000704270 */
[-C--:B------:R-:W-:Y:S01]  /*57c0*/  FMUL R33, R33, R23.reuse ;  /* 0x0000001721217220 */ /* 0x080fe20000400000 */
[----:B------:R-:W-:Y:S01]  /*57d0*/  IADD3 R10, P5, R6, UR42, RZ ;  /* 0x0000002a060a7c10 */ /* 0x000fe2000ffbe0ff */
[----:B------:R1:W-:Y:S01]  /*57e0*/  @P3 STG.E desc[UR52][R8.64], R25 ;  /* 0x0000001908003986 */ /* 0x0003e2000c101934 */
[----:B------:R-:W-:Y:S01]  /*57f0*/  ISETP.GT.AND P3, PT, R3, 0x8, PT ;  /* 0x000000080300780c */ /* 0x000fe20003f64270 */
[-C--:B------:R-:W-:Y:S01]  /*5800*/  FMUL R35, R35, R23.reuse ;  /* 0x0000001723237220 */ /* 0x080fe20000400000 */
[----:B------:R-:W-:Y:S01]  /*5810*/  ISETP.GT.AND P2, PT, R3, 0x9, PT ;  /* 0x000000090300780c */ /* 0x000fe20003f44270 */
[-C--:B------:R-:W-:Y:S01]  /*5820*/  FMUL R37, R37, R23.reuse ;  /* 0x0000001725257220 */ /* 0x080fe20000400000 */
[----:B------:R-:W-:Y:S01]  /*5830*/  ISETP.GT.AND P4, PT, R4, RZ, P3 ;  /* 0x000000ff0400720c */ /* 0x000fe20001f84270 */
[----:B------:R2:W-:Y:S01]  /*5840*/  @P1 STG.E desc[UR52][R6.64+0x20], R15 ;  /* 0x0000200f06001986 */ /* 0x0005e2000c101934 */
[----:B------:R-:W-:Y:S01]  /*5850*/  IADD3.X R11, R7, UR41, RZ, P5, !PT ;  /* 0x00000029070b7c10 */ /* 0x000fe2000affe4ff */
[-C--:B0-----:R-:W-:Y:S01]  /*5860*/  FMUL R5, R28, R23.reuse ;  /* 0x000000171c057220 */ /* 0x081fe20000400000 */
[----:B------:R-:W-:Y:S01]  /*5870*/  ISETP.GT.AND P1, PT, R4, RZ, P2 ;  /* 0x000000ff0400720c */ /* 0x000fe20001724270 */
[----:B------:R0:W-:Y:S01]  /*5880*/  @P0 STG.E desc[UR52][R8.64+0x20], R27 ;  /* 0x0000201b08000986 */ /* 0x0001e2000c101934 */
[----:B------:R-:W-:Y:S01]  /*5890*/  IADD3 R12, P0, R8, UR42, RZ ;  /* 0x0000002a080c7c10 */ /* 0x000fe2000ff1e0ff */
[-C--:B-1----:R-:W-:Y:S01]  /*58a0*/  FMUL R25, R30, R23.reuse ;  /* 0x000000171e197220 */ /* 0x082fe20000400000 */
[C---:B------:R-:W-:Y:S01]  /*58b0*/  ISETP.GT.AND P2, PT, R4.reuse, 0x8, P2 ;  /* 0x000000080400780c */ /* 0x040fe20001744270 */
[-C--:B------:R-:W-:Y:S01]  /*58c0*/  FMUL R39, R39, R23.reuse ;  /* 0x0000001727277220 */ /* 0x080fe20000400000 */
[----:B------:R-:W-:Y:S01]  /*58d0*/  IADD3.X R13, R9, UR41, RZ, P0, !PT ;  /* 0x00000029090d7c10 */ /* 0x000fe200087fe4ff */
[-C--:B------:R-:W-:Y:S01]  /*58e0*/  FMUL R41, R41, R23.reuse ;  /* 0x0000001729297220 */ /* 0x080fe20000400000 */
[----:B------:R-:W-:Y:S01]  /*58f0*/  ISETP.GT.AND P0, PT, R4, 0x8, P3 ;  /* 0x000000080400780c */ /* 0x000fe20001f04270 */
[----:B------:R1:W-:Y:S01]  /*5900*/  @P4 STG.E desc[UR52][R10.64], R5 ;  /* 0x000000050a004986 */ /* 0x0003e2000c101934 */
[----:B--2---:R-:W-:Y:S01]  /*5910*/  IADD3 R6, P4, R6, UR44, RZ ;  /* 0x0000002c06067c10 */ /* 0x004fe2000ff9e0ff */
[-C--:B------:R-:W-:Y:S01]  /*5920*/  FMUL R43, R43, R23.reuse ;  /* 0x000000172b2b7220 */ /* 0x080fe20000400000 */
[----:B------:R-:W-:Y:S01]  /*5930*/  ISETP.GT.AND P3, PT, R3, 0x10, PT ;  /* 0x000000100300780c */ /* 0x000fe20003f64270 */
[----:B------:R-:W-:Y:S01]  /*5940*/  @P1 STG.E desc[UR52][R12.64], R29 ;  /* 0x0000001d0c001986 */ /* 0x000fe2000c101934 */
[----:B------:R-:W-:Y:S01]  /*5950*/  IADD3.X R7, R7, UR46, RZ, P4, !PT ;  /* 0x0000002e07077c10 */ /* 0x000fe2000a7fe4ff */
[-C--:B------:R-:W-:Y:S01]  /*5960*/  FMUL R45, R45, R23.reuse ;  /* 0x000000172d2d7220 */ /* 0x080fe20000400000 */
[----:B------:R-:W-:Y:S01]  /*5970*/  ISETP.GT.AND P4, PT, R4, RZ, P3 ;  /* 0x000000ff0400720c */ /* 0x000fe20001f84270 */
[-C--:B------:R-:W-:Y:S01]  /*5980*/  FMUL R47, R47, R23.reuse ;  /* 0x000000172f2f7220 */ /* 0x080fe20000400000 */
[----:B0-----:R-:W-:Y:S01]  /*5990*/  IADD3 R8, P5, R8, UR44, RZ ;  /* 0x0000002c08087c10 */ /* 0x001fe2000ffbe0ff */
[-C--:B------:R-:W-:Y:S01]  /*59a0*/  FMUL R49, R49, R23.reuse ;  /* 0x0000001731317220 */ /* 0x080fe20000400000 */
[----:B------:R-:W-:Y:S01]  /*59b0*/  ISETP.GT.AND P1, PT, R3, 0x11, PT ;  /* 0x000000110300780c */ /* 0x000fe20003f24270 */
[----:B------:R0:W-:Y:S01]  /*59c0*/  @P0 STG.E desc[UR52][R6.64], R25 ;  /* 0x0000001906000986 */ /* 0x0001e2000c101934 */
[----:B------:R-:W-:Y:S01]  /*59d0*/  IADD3 R14, P0, R10, UR42, RZ ;  /* 0x0000002a0a0e7c10 */ /* 0x000fe2000ff1e0ff */
[-C--:B-1----:R-:W-:Y:S01]  /*59e0*/  FMUL R5, R32, R23.reuse ;  /* 0x0000001720057220 */ /* 0x082fe20000400000 */
[----:B------:R-:W-:Y:S01]  /*59f0*/  IADD3.X R9, R9, UR46, RZ, P5, !PT ;  /* 0x0000002e09097c10 */ /* 0x000fe2000affe4ff */
[-C--:B------:R-:W-:Y:S01]  /*5a00*/  FMUL R51, R51, R23.reuse ;  /* 0x0000001733337220 */ /* 0x080fe20000400000 */
[----:B------:R-:W-:Y:S01]  /*5a10*/  IADD3.X R15, R11, UR41, RZ, P0, !PT ;  /* 0x000000290b0f7c10 */ /* 0x000fe200087fe4ff */
[-C--:B------:R-:W-:Y:S01]  /*5a20*/  FMUL R53, R53, R23.reuse ;  /* 0x0000001735357220 */ /* 0x080fe20000400000 */
[----:B------:R-:W-:Y:S01]  /*5a30*/  IADD3 R20, P0, R12, UR42, RZ ;  /* 0x0000002a0c147c10 */ /* 0x000fe2000ff1e0ff */
[----:B------:R-:W-:Y:S01]  /*5a40*/  @P2 STG.E desc[UR52][R8.64], R31 ;  /* 0x0000001f08002986 */ /* 0x000fe2000c101934 */
[C---:B------:R-:W-:Y:S01]  /*5a50*/  ISETP.GT.AND P5, PT, R4.reuse, RZ, P1 ;  /* 0x000000ff0400720c */ /* 0x040fe20000fa4270 */
[-C--:B------:R-:W-:Y:S01]  /*5a60*/  FMUL R55, R55, R23.reuse ;  /* 0x0000001737377220 */ /* 0x080fe20000400000 */
[----:B------:R-:W-:Y:S01]  /*5a70*/  IADD3.X R21, R13, UR41, RZ, P0, !PT ;  /* 0x000000290d157c10 */ /* 0x000fe200087fe4ff */
[----:B------:R1:W-:Y:S01]  /*5a80*/  @P4 STG.E desc[UR52][R14.64], R5 ;  /* 0x000000050e004986 */ /* 0x0003e2000c101934 */
[----:B------:R-:W-:Y:S01]  /*5a90*/  ISETP.GT.AND P0, PT, R4, 0x8, P3 ;  /* 0x000000080400780c */ /* 0x000fe20001f04270 */
[-C--:B0-----:R-:W-:Y:S01]  /*5aa0*/  FMUL R25, R34, R23.reuse ;  /* 0x0000001722197220 */ /* 0x081fe20000400000 */
[----:B------:R-:W-:Y:S01]  /*5ab0*/  IADD3 R6, P4, R10, UR44, RZ ;  /* 0x0000002c0a067c10 */ /* 0x000fe2000ff9e0ff */
[-C--:B------:R-:W-:Y:S01]  /*5ac0*/  FMUL R57, R57, R23.reuse ;  /* 0x0000001739397220 */ /* 0x080fe20000400000 */
[----:B------:R-:W-:Y:S01]  /*5ad0*/  ISETP.GT.AND P3, PT, R3, 0x18, PT ;  /* 0x000000180300780c */ /* 0x000fe20003f64270 */
[-C--:B------:R-:W-:Y:S01]  /*5ae0*/  FMUL R59, R59, R23.reuse ;  /* 0x000000173b3b7220 */ /* 0x080fe20000400000 */
[----:B------:R-:W-:Y:S01]  /*5af0*/  IADD3.X R7, R11, UR46, RZ, P4, !PT ;  /* 0x0000002e0b077c10 */ /* 0x000fe2000a7fe4ff */
[-C--:B------:R-:W-:Y:S01]  /*5b00*/  FMUL R61, R61, R23.reuse ;  /* 0x000000173d3d7220 */ /* 0x080fe20000400000 */
[C---:B------:R-:W-:Y:S01]  /*5b10*/  ISETP.GT.AND P2, PT, R4.reuse, 0x8, P1 ;  /* 0x000000080400780c */ /* 0x040fe20000f44270 */
[----:B------:R-:W-:Y:S01]  /*5b20*/  @P5 STG.E desc[UR52][R20.64], R33 ;  /* 0x0000002114005986 */ /* 0x000fe2000c101934 */
[----:B------:R-:W-:Y:S01]  /*5b30*/  ISETP.GT.AND P4, PT, R4, RZ, P3 ;  /* 0x000000ff0400720c */ /* 0x000fe20001f84270 */
[-C--:B-1----:R-:W-:Y:S01]  /*5b40*/  FMUL R5, R36, R23.reuse ;  /* 0x0000001724057220 */ /* 0x082fe20000400000 */
[----:B------:R-:W-:Y:S01]  /*5b50*/  IADD3 R8, P5, R12, UR44, RZ ;  /* 0x0000002c0c087c10 */ /* 0x000fe2000ffbe0ff */
[----:B------:R0:W-:Y:S01]  /*5b60*/  @P0 STG.E desc[UR52][R6.64], R25 ;  /* 0x0000001906000986 */ /* 0x0001e2000c101934 */
[----:B------:R-:W-:Y:S01]  /*5b70*/  IADD3 R10, P0, R14, UR42, RZ ;  /* 0x0000002a0e0a7c10 */ /* 0x000fe2000ff1e0ff */
[-C--:B------:R-:W-:Y:S01]  /*5b80*/  FMUL R63, R63, R23.reuse ;  /* 0x000000173f3f7220 */ /* 0x080fe20000400000 */
[----:B------:R-:W-:Y:S01]  /*5b90*/  ISETP.GT.AND P1, PT, R3, 0x19, PT ;  /* 0x000000190300780c */ /* 0x000fe20003f24270 */
[-C--:B------:R-:W-:Y:S01]  /*5ba0*/  FMUL R65, R65, R23.reuse ;  /* 0x0000001741417220 */ /* 0x080fe20000400000 */
[----:B------:R-:W-:Y:S01]  /*5bb0*/  IADD3.X R11, R15, UR41, RZ, P0, !PT ;  /* 0x000000290f0b7c10 */ /* 0x000fe200087fe4ff */
[-C--:B------:R-:W-:Y:S01]  /*5bc0*/  FMUL R67, R67, R23.reuse ;  /* 0x0000001743437220 */ /* 0x080fe20000400000 */
[----:B------:R-:W-:Y:S01]  /*5bd0*/  IADD3 R12, P0, R20, UR42, RZ ;  /* 0x0000002a140c7c10 */ /* 0x000fe2000ff1e0ff */
[-C--:B------:R-:W-:Y:S01]  /*5be0*/  FMUL R69, R69, R23.reuse ;  /* 0x0000001745457220 */ /* 0x080fe20000400000 */
[----:B------:R-:W-:Y:S01]  /*5bf0*/  IADD3.X R9, R13, UR46, RZ, P5, !PT ;  /* 0x0000002e0d097c10 */ /* 0x000fe2000affe4ff */
[-C--:B------:R-:W-:Y:S01]  /*5c00*/  FMUL R71, R71, R23.reuse ;  /* 0x0000001747477220 */ /* 0x080fe20000400000 */
[----:B------:R-:W-:Y:S01]  /*5c10*/  ISETP.GT.AND P5, PT, R4, RZ, P1 ;  /* 0x000000ff0400720c */ /* 0x000fe20000fa4270 */
[-C--:B0-----:R-:W-:Y:S01]  /*5c20*/  FMUL R25, R38, R23.reuse ;  /* 0x0000001726197220 */ /* 0x081fe20000400000 */
[----:B------:R-:W-:Y:S01]  /*5c30*/  IADD3.X R13, R21, UR41, RZ, P0, !PT ;  /* 0x00000029150d7c10 */ /* 0x000fe200087fe4ff */
[----:B------:R0:W-:Y:S01]  /*5c40*/  @P2 STG.E desc[UR52][R8.64], R35 ;  /* 0x0000002308002986 */ /* 0x0001e2000c101934 */
[----:B------:R-:W-:Y:S01]  /*5c50*/  ISETP.GT.AND P0, PT, R4, 0x8, P3 ;  /* 0x000000080400780c */ /* 0x000fe20001f04270 */
[-C--:B------:R-:W-:Y:S01]  /*5c60*/  FMUL R73, R73, R23.reuse ;  /* 0x0000001749497220 */ /* 0x080fe20000400000 */
[----:B------:R-:W-:Y:S01]  /*5c70*/  ISETP.GT.AND P3, PT, R3, 0x20, PT ;  /* 0x000000200300780c */ /* 0x000fe20003f64270 */
[----:B------:R1:W-:Y:S01]  /*5c80*/  @P4 STG.E desc[UR52][R10.64], R5 ;  /* 0x000000050a004986 */ /* 0x0003e2000c101934 */
[----:B------:R-:W-:Y:S01]  /*5c90*/  IADD3 R6, P4, R14, UR44, RZ ;  /* 0x0000002c0e067c10 */ /* 0x000fe2000ff9e0ff */
[-C--:B------:R-:W-:Y:S01]  /*5ca0*/  FMUL R75, R75, R23.reuse ;  /* 0x000000174b4b7220 */ /* 0x080fe20000400000 */
[C---:B------:R-:W-:Y:S01]  /*5cb0*/  ISETP.GT.AND P2, PT, R4.reuse, 0x8, P1 ;  /* 0x000000080400780c */ /* 0x040fe20000f44270 */
[-C--:B------:R-:W-:Y:S01]  /*5cc0*/  FMUL R77, R77, R23.reuse ;  /* 0x000000174d4d7220 */ /* 0x080fe20000400000 */
[----:B------:R-:W-:Y:S01]  /*5cd0*/  IADD3.X R7, R15, UR46, RZ, P4, !PT ;  /* 0x0000002e0f077c10 */ /* 0x000fe2000a7fe4ff */
[----:B------:R-:W-:Y:S01]  /*5ce0*/  @P5 STG.E desc[UR52][R12.64], R37 ;  /* 0x000000250c005986 */ /* 0x000fe2000c101934 */
[----:B------:R-:W-:Y:S01]  /*5cf0*/  ISETP.GT.AND P4, PT, R4, RZ, P3 ;  /* 0x000000ff0400720c */ /* 0x000fe20001f84270 */
[-C--:B------:R-:W-:Y:S01]  /*5d00*/  FMUL R79, R79, R23.reuse ;  /* 0x000000174f4f7220 */ /* 0x080fe20000400000 */
[----:B0-----:R-:W-:Y:S01]  /*5d10*/  IADD3 R8, P5, R20, UR44, RZ ;  /* 0x0000002c14087c10 */ /* 0x001fe2000ffbe0ff */
[----:B------:R0:W-:Y:S01]  /*5d20*/  @P0 STG.E desc[UR52][R6.64], R25 ;  /* 0x0000001906000986 */ /* 0x0001e2000c101934 */
[----:B------:R-:W-:Y:S01]  /*5d30*/  IADD3 R14, P0, R10, UR42, RZ ;  /* 0x0000002a0a0e7c10 */ /* 0x000fe2000ff1e0ff */
[-C--:B-1----:R-:W-:Y:S01]  /*5d40*/  FMUL R5, R40, R23.reuse ;  /* 0x0000001728057220 */ /* 0x082fe20000400000 */
        /* <DEDUP_REMOVED lines=9> */
[----:B0-----:R-:W-:Y:S01]  /*5de0*/  FMUL R25, R42, R23 ;  /* 0x000000172a197220 */ /* 0x001fe20000400000 */
[----:B------:R-:W-:Y:S01]  /*5df0*/  IADD3.X R21, R13, UR41, RZ, P0, !PT ;  /* 0x000000290d157c10 */ /* 0x000fe200087fe4ff */
[----:B------:R0:W-:Y:S01]  /*5e00*/  @P2 STG.E desc[UR52][R8.64], R39 ;  /* 0x0000002708002986 */ /* 0x0001e2000c101934 */
[----:B------:R-:W-:-:S02]  /*5e10*/  ISETP.GT.AND P0, PT, R4, 0x8, P3 ;  /* 0x000000080400780c */ /* 0x000fc40001f04270 */
[----:B------:R-:W-:Y:S01]  /*5e20*/  ISETP.GT.AND P3, PT, R3, 0x28, PT ;  /* 0x000000280300780c */ /* 0x000fe20003f64270 */
[----:B------:R1:W-:Y:S01]  /*5e30*/  @P4 STG.E desc[UR52][R14.64], R5 ;  /* 0x000000050e004986 */ /* 0x0003e2000c101934 */
[----:B------:R-:W-:Y:S02]  /*5e40*/  IADD3 R6, P4, R10, UR44, RZ ;  /* 0x0000002c0a067c10 */ /* 0x000fe4000ff9e0ff */
[C---:B------:R-:W-:Y:S02]  /*5e50*/  ISETP.GT.AND P2, PT, R4.reuse, 0x8, P1 ;  /* 0x000000080400780c */ /* 0x040fe40000f44270 */
[----:B------:R-:W-:Y:S01]  /*5e60*/  IADD3.X R7, R11, UR46, RZ, P4, !PT ;  /* 0x0000002e0b077c10 */ /* 0x000fe2000a7fe4ff */
[----:B------:R-:W-:Y:S01]  /*5e70*/  @P5 STG.E desc[UR52][R20.64], R41 ;  /* 0x0000002914005986 */ /* 0x000fe2000c101934 */
[----:B------:R-:W-:Y:S02]  /*5e80*/  ISETP.GT.AND P4, PT, R4, RZ, P3 ;  /* 0x000000ff0400720c */ /* 0x000fe40001f84270 */
[----:B0-----:R-:W-:Y:S01]  /*5e90*/  IADD3 R8, P5, R12, UR44, RZ ;  /* 0x0000002c0c087c10 */ /* 0x001fe2000ffbe0ff */
[----:B------:R0:W-:Y:S01]  /*5ea0*/  @P0 STG.E desc[UR52][R6.64], R25 ;  /* 0x0000001906000986 */ /* 0x0001e2000c101934 */
[----:B------:R-:W-:Y:S01]  /*5eb0*/  IADD3 R10, P0, R14, UR42, RZ ;  /* 0x0000002a0e0a7c10 */ /* 0x000fe2000ff1e0ff */
[----:B-1----:R-:W-:Y:S01]  /*5ec0*/  FMUL R5, R44, R23 ;  /* 0x000000172c057220 */ /* 0x002fe20000400000 */
[----:B------:R-:W-:-:S02]  /*5ed0*/  ISETP.GT.AND P1, PT, R3, 0x29, PT ;  /* 0x000000290300780c */ /* 0x000fc40003f24270 */
[----:B------:R-:W-:Y:S02]  /*5ee0*/  IADD3.X R11, R15, UR41, RZ, P0, !PT ;  /* 0x000000290f0b7c10 */ /* 0x000fe400087fe4ff */
[----:B------:R-:W-:Y:S02]  /*5ef0*/  IADD3 R12, P0, R20, UR42, RZ ;  /* 0x0000002a140c7c10 */ /* 0x000fe4000ff1e0ff */
[----:B------:R-:W-:Y:S02]  /*5f00*/  IADD3.X R9, R13, UR46, RZ, P5, !PT ;  /* 0x0000002e0d097c10 */ /* 0x000fe4000affe4ff */
        /* <DEDUP_REMOVED lines=98> */
[----:B------:R-:W-:Y:S02]  /*6530*/  IADD3.X R9, R21, UR46, RZ, P5, !PT ;  /* 0x0000002e15097c10 */ /* 0x000fe4000affe4ff */
[----:B------:R-:W-:Y:S02]  /*6540*/  IADD3 R20, P0, R12, UR42, RZ ;  /* 0x0000002a0c147c10 */ /* 0x000fe4000ff1e0ff */
[----:B------:R-:W-:Y:S01]  /*6550*/  ISETP.GT.AND P5, PT, R4, RZ, P1 ;  /* 0x000000ff0400720c */ /* 0x000fe20000fa4270 */
[----:B------:R1:W-:Y:S01]  /*6560*/  @P2 STG.E desc[UR52][R8.64], R63 ;  /* 0x0000003f08002986 */ /* 0x0003e2000c101934 */
[----:B------:R-:W-:Y:S01]  /*6570*/  IADD3.X R21, R13, UR41, RZ, P0, !PT ;  /* 0x000000290d157c10 */ /* 0x000fe200087fe4ff */
[----:B0-----:R-:W-:Y:S01]  /*6580*/  FMUL R25, R66, R23 ;  /* 0x0000001742197220 */ /* 0x001fe20000400000 */
[----:B------:R-:W-:Y:S01]  /*6590*/  ISETP.GT.AND P0, PT, R4, 0x8, P3 ;  /* 0x000000080400780c */ /* 0x000fe20001f04270 */
[----:B------:R0:W-:Y:S01]  /*65a0*/  @P4 STG.E desc[UR52][R14.64], R5 ;  /* 0x000000050e004986 */ /* 0x0001e2000c101934 */
[----:B------:R-:W-:-:S02]  /*65b0*/  IADD3 R6, P4, R10, UR44, RZ ;  /* 0x0000002c0a067c10 */ /* 0x000fc4000ff9e0ff */
[----:B------:R-:W-:Y:S02]  /*65c0*/  ISETP.GT.AND P2, PT, R4, 0x8, P1 ;  /* 0x000000080400780c */ /* 0x000fe40000f44270 */
[----:B------:R-:W-:Y:S02]  /*65d0*/  IADD3.X R7, R11, UR46, RZ, P4, !PT ;  /* 0x0000002e0b077c10 */ /* 0x000fe4000a7fe4ff */
[C---:B------:R-:W-:Y:S01]  /*65e0*/  ISETP.GT.AND P3, PT, R3.reuse, 0x58, PT ;  /* 0x000000580300780c */ /* 0x040fe20003f64270 */
[----:B------:R-:W-:Y:S01]  /*65f0*/  @P5 STG.E desc[UR52][R20.64], R65 ;  /* 0x0000004114005986 */ /* 0x000fe2000c101934 */
[----:B-1----:R-:W-:Y:S02]  /*6600*/  IADD3 R8, P5, R12, UR44, RZ ;  /* 0x0000002c0c087c10 */ /* 0x002fe4000ffbe0ff */
[----:B------:R-:W-:Y:S01]  /*6610*/  ISETP.GT.AND P1, PT, R3, 0x59, PT ;  /* 0x000000590300780c */ /* 0x000fe20003f24270 */
[----:B------:R1:W-:Y:S01]  /*6620*/  @P0 STG.E desc[UR52][R6.64], R25 ;  /* 0x0000001906000986 */ /* 0x0003e2000c101934 */
[----:B------:R-:W-:Y:S01]  /*6630*/  ISETP.GT.AND P4, PT, R4, RZ, P3 ;  /* 0x000000ff0400720c */ /* 0x000fe20001f84270 */
[----:B0-----:R-:W-:Y:S01]  /*6640*/  FMUL R5, R68, R23 ;  /* 0x0000001744057220 */ /* 0x001fe20000400000 */
[----:B------:R-:W-:-:S02]  /*6650*/  IADD3.X R9, R13, UR46, RZ, P5, !PT ;  /* 0x0000002e0d097c10 */ /* 0x000fc4000affe4ff */
[----:B------:R-:W-:Y:S02]  /*6660*/  IADD3 R10, P0, R14, UR42, RZ ;  /* 0x0000002a0e0a7c10 */ /* 0x000fe4000ff1e0ff */
[----:B------:R-:W-:Y:S01]  /*6670*/  ISETP.GT.AND P5, PT, R4, RZ, P1 ;  /* 0x000000ff0400720c */ /* 0x000fe20000fa4270 */
[----:B------:R0:W-:Y:S01]  /*6680*/  @P2 STG.E desc[UR52][R8.64], R67 ;  /* 0x0000004308002986 */ /* 0x0001e2000c101934 */
[----:B------:R-:W-:Y:S02]  /*6690*/  IADD3.X R11, R15, UR41, RZ, P0, !PT ;  /* 0x000000290f0b7c10 */ /* 0x000fe400087fe4ff */
[----:B------:R-:W-:Y:S01]  /*66a0*/  IADD3 R12, P0, R20, UR42, RZ ;  /* 0x0000002a140c7c10 */ /* 0x000fe2000ff1e0ff */
[----:B-1----:R-:W-:Y:S01]  /*66b0*/  FMUL R25, R70, R23 ;  /* 0x0000001746197220 */ /* 0x002fe20000400000 */
[----:B------:R-:W-:Y:S01]  /*66c0*/  ISETP.GT.AND P2, PT, R4, 0x8, P1 ;  /* 0x000000080400780c */ /* 0x000fe20000f44270 */
[----:B------:R1:W-:Y:S01]  /*66d0*/  @P4 STG.E desc[UR52][R10.64], R5 ;  /* 0x000000050a004986 */ /* 0x0003e2000c101934 */
[----:B------:R-:W-:-:S02]  /*66e0*/  IADD3.X R13, R21, UR41, RZ, P0, !PT ;  /* 0x00000029150d7c10 */ /* 0x000fc400087fe4ff */
[----:B------:R-:W-:Y:S02]  /*66f0*/  ISETP.GT.AND P0, PT, R4, 0x8, P3 ;  /* 0x000000080400780c */ /* 0x000fe40001f04270 */
[----:B------:R-:W-:Y:S01]  /*6700*/  IADD3 R6, P4, R14, UR44, RZ ;  /* 0x0000002c0e067c10 */ /* 0x000fe2000ff9e0ff */
[----:B------:R-:W-:Y:S01]  /*6710*/  @P5 STG.E desc[UR52][R12.64], R69 ;  /* 0x000000450c005986 */ /* 0x000fe2000c101934 */
[----:B0-----:R-:W-:Y:S02]  /*6720*/  IADD3 R8, P5, R20, UR44, RZ ;  /* 0x0000002c14087c10 */ /* 0x001fe4000ffbe0ff */
[----:B------:R-:W-:Y:S02]  /*6730*/  ISETP.GT.AND P3, PT, R3, 0x60, PT ;  /* 0x000000600300780c */ /* 0x000fe40003f64270 */
[----:B------:R-:W-:Y:S01]  /*6740*/  IADD3.X R7, R15, UR46, RZ, P4, !PT ;  /* 0x0000002e0f077c10 */ /* 0x000fe2000a7fe4ff */
[----:B-1----:R-:W-:Y:S01]  /*6750*/  FMUL R5, R72, R23 ;  /* 0x0000001748057220 */ /* 0x002fe20000400000 */
[----:B------:R-:W-:-:S02]  /*6760*/  IADD3.X R9, R21, UR46, RZ, P5, !PT ;  /* 0x0000002e15097c10 */ /* 0x000fc4000affe4ff */
[----:B------:R-:W-:Y:S01]  /*6770*/  ISETP.GT.AND P4, PT, R4, RZ, P3 ;  /* 0x000000ff0400720c */ /* 0x000fe20001f84270 */
[----:B------:R0:W-:Y:S01]  /*6780*/  @P0 STG.E desc[UR52][R6.64], R25 ;  /* 0x0000001906000986 */ /* 0x0001e2000c101934 */
[----:B------:R-:W-:Y:S02]  /*6790*/  ISETP.GT.AND P1, PT, R3, 0x61, PT ;  /* 0x000000610300780c */ /* 0x000fe40003f24270 */
[----:B------:R-:W-:Y:S01]  /*67a0*/  IADD3 R14, P5, R10, UR42, RZ ;  /* 0x0000002a0a0e7c10 */ /* 0x000fe2000ffbe0ff */
[----:B------:R1:W-:Y:S01]  /*67b0*/  @P2 STG.E desc[UR52][R8.64], R71 ;  /* 0x0000004708002986 */ /* 0x0003e2000c101934 */
[----:B------:R-:W-:Y:S02]  /*67c0*/  IADD3 R20, P2, R12, UR42, RZ ;  /* 0x0000002a0c147c10 */ /* 0x000fe4000ff5e0ff */
[----:B------:R-:W-:Y:S02]  /*67d0*/  ISETP.GT.AND P0, PT, R4, RZ, P1 ;  /* 0x000000ff0400720c */ /* 0x000fe40000f04270 */
[----:B------:R-:W-:-:S02]  /*67e0*/  IADD3.X R15, R11, UR41, RZ, P5, !PT ;  /* 0x000000290b0f7c10 */ /* 0x000fc4000affe4ff */
[----:B------:R-:W-:Y:S01]  /*67f0*/  IADD3.X R21, R13, UR41, RZ, P2, !PT ;  /* 0x000000290d157c10 */ /* 0x000fe200097fe4ff */
[----:B0-----:R-:W-:Y:S01]  /*6800*/  FMUL R25, R74, R23 ;  /* 0x000000174a197220 */ /* 0x001fe20000400000 */
[----:B------:R-:W-:Y:S01]  /*6810*/  ISETP.GT.AND P2, PT, R4, 0x8, P3 ;  /* 0x000000080400780c */ /* 0x000fe20001f44270 */
[----:B------:R0:W-:Y:S01]  /*6820*/  @P4 STG.E desc[UR52][R14.64], R5 ;  /* 0x000000050e004986 */ /* 0x0001e2000c101934 */
[----:B------:R-:W-:Y:S02]  /*6830*/  IADD3 R6, P4, R10, UR44, RZ ;  /* 0x0000002c0a067c10 */ /* 0x000fe4000ff9e0ff */
[----:B------:R-:W-:Y:S02]  /*6840*/  ISETP.GT.AND P1, PT, R4, 0x8, P1 ;  /* 0x000000080400780c */ /* 0x000fe40000f24270 */
[----:B------:R-:W-:Y:S01]  /*6850*/  IADD3.X R7, R11, UR46, RZ, P4, !PT ;  /* 0x0000002e0b077c10 */ /* 0x000fe2000a7fe4ff */
[----:B------:R-:W-:Y:S01]  /*6860*/  @P0 STG.E desc[UR52][R20.64], R73 ;  /* 0x0000004914000986 */ /* 0x000fe2000c101934 */
[----:B-1----:R-:W-:-:S02]  /*6870*/  IADD3 R8, P5, R12, UR44, RZ ;  /* 0x0000002c0c087c10 */ /* 0x002fc4000ffbe0ff */
[C---:B------:R-:W-:Y:S02]  /*6880*/  ISETP.GT.AND P3, PT, R3.reuse, 0x68, PT ;  /* 0x000000680300780c */ /* 0x040fe40003f64270 */
[----:B------:R-:W-:Y:S01]  /*6890*/  ISETP.GT.AND P0, PT, R3, 0x69, PT ;  /* 0x000000690300780c */ /* 0x000fe20003f04270 */
[----:B------:R1:W-:Y:S01]  /*68a0*/  @P2 STG.E desc[UR52][R6.64], R25 ;  /* 0x0000001906002986 */ /* 0x0003e2000c101934 */
[----:B------:R-:W-:Y:S01]  /*68b0*/  IADD3.X R9, R13, UR46, RZ, P5, !PT ;  /* 0x0000002e0d097c10 */ /* 0x000fe2000affe4ff */
[----:B0-----:R-:W-:Y:S01]  /*68c0*/  FMUL R5, R76, R23 ;  /* 0x000000174c057220 */ /* 0x001fe20000400000 */
[----:B------:R-:W-:Y:S02]  /*68d0*/  ISETP.GT.AND P4, PT, R4, RZ, P3 ;  /* 0x000000ff0400720c */ /* 0x000fe40001f84270 */
[----:B------:R-:W-:Y:S01]  /*68e0*/  IADD3 R10, P5, R14, UR42, RZ ;  /* 0x0000002a0e0a7c10 */ /* 0x000fe2000ffbe0ff */
[----:B------:R0:W-:Y:S01]  /*68f0*/  @P1 STG.E desc[UR52][R8.64], R75 ;  /* 0x0000004b08001986 */ /* 0x0001e2000c101934 */
[----:B------:R-:W-:-:S02]  /*6900*/  ISETP.GT.AND P2, PT, R4, RZ, P0 ;  /* 0x000000ff0400720c */ /* 0x000fc40000744270 */
[----:B------:R-:W-:Y:S02]  /*6910*/  IADD3.X R11, R15, UR41, RZ, P5, !PT ;  /* 0x000000290f0b7c10 */ /* 0x000fe4000affe4ff */
[----:B------:R-:W-:Y:S01]  /*6920*/  IADD3 R12, P5, R20, UR42, RZ ;  /* 0x0000002a140c7c10 */ /* 0x000fe2000ffbe0ff */
[----:B-1----:R-:W-:Y:S01]  /*6930*/  FMUL R25, R78, R23 ;  /* 0x000000174e197220 */ /* 0x002fe20000400000 */
[----:B------:R-:W-:Y:S02]  /*6940*/  ISETP.GT.AND P1, PT, R4, 0x8, P3 ;  /* 0x000000080400780c */ /* 0x000fe40001f24270 */
[----:B------:R-:W-:Y:S01]  /*6950*/  IADD3 R6, P3, R14, UR44, RZ ;  /* 0x0000002c0e067c10 */ /* 0x000fe2000ff7e0ff */
[----:B------:R1:W-:Y:S01]  /*6960*/  @P4 STG.E desc[UR52][R10.64], R5 ;  /* 0x000000050a004986 */ /* 0x0003e2000c101934 */
[----:B------:R-:W-:Y:S02]  /*6970*/  IADD3.X R13, R21, UR41, RZ, P5, !PT ;  /* 0x00000029150d7c10 */ /* 0x000fe4000affe4ff */
[----:B------:R-:W-:-:S02]  /*6980*/  ISETP.GT.AND P0, PT, R4, 0x8, P0 ;  /* 0x000000080400780c */ /* 0x000fc40000704270 */
[----:B------:R-:W-:Y:S01]  /*6990*/  IADD3.X R7, R15, UR46, RZ, P3, !PT ;  /* 0x0000002e0f077c10 */ /* 0x000fe20009ffe4ff */
[----:B------:R-:W-:Y:S01]  /*69a0*/  @P2 STG.E desc[UR52][R12.64], R77 ;  /* 0x0000004d0c002986 */ /* 0x000fe2000c101934 */
[----:B0-----:R-:W-:Y:S02]  /*69b0*/  IADD3 R8, P3, R20, UR44, RZ ;  /* 0x0000002c14087c10 */ /* 0x001fe4000ff7e0ff */
[----:B------:R-:W-:Y:S01]  /*69c0*/  ISETP.GT.AND P2, PT, R3, 0x70, PT ;  /* 0x000000700300780c */ /* 0x000fe20003f44270 */
[----:B------:R0:W-:Y:S01]  /*69d0*/  @P1 STG.E desc[UR52][R6.64], R25 ;  /* 0x0000001906001986 */ /* 0x0001e2000c101934 */
[----:B------:R-:W-:Y:S01]  /*69e0*/  IADD3.X R9, R21, UR46, RZ, P3, !PT ;  /* 0x0000002e15097c10 */ /* 0x000fe20009ffe4ff */
[----:B-1----:R-:W-:Y:S01]  /*69f0*/  FMUL R5, R80, R23 ;  /* 0x0000001750057220 */ /* 0x002fe20000400000 */
[----:B------:R-:W-:Y:S02]  /*6a00*/  ISETP.GT.AND P3, PT, R3, 0x71, PT ;  /* 0x000000710300780c */ /* 0x000fe40003f64270 */
[C---:B------:R-:W-:Y:S01]  /*6a10*/  ISETP.GT.AND P5, PT, R4.reuse, RZ, P2 ;  /* 0x000000ff0400720c */ /* 0x040fe200017a4270 */
[----:B------:R1:W-:Y:S01]  /*6a20*/  @P0 STG.E desc[UR52][R8.64], R79 ;  /* 0x0000004f08000986 */ /* 0x0003e2000c101934 */
[----:B------:R-:W-:-:S02]  /*6a30*/  ISETP.GT.AND P4, PT, R4, RZ, P3 ;  /* 0x000000ff0400720c */ /* 0x000fc40001f84270 */
[----:B------:R-:W-:Y:S02]  /*6a40*/  IADD3 R14, P1, R10, UR42, RZ ;  /* 0x0000002a0a0e7c10 */ /* 0x000fe4000ff3e0ff */
[----:B------:R-:W-:Y:S01]  /*6a50*/  ISETP.GT.AND P0, PT, R4, 0x8, P2 ;  /* 0x000000080400780c */ /* 0x000fe20001704270 */
[----:B0-----:R-:W-:Y:S01]  /*6a60*/  FMUL R25, R84, R23 ;  /* 0x0000001754197220 */ /* 0x001fe20000400000 */
[----:B------:R-:W-:Y:S02]  /*6a70*/  IADD3 R20, P2, R12, UR42, RZ ;  /* 0x0000002a0c147c10 */ /* 0x000fe4000ff5e0ff */
[----:B------:R-:W-:Y:S02]  /*6a80*/  IADD3.X R15, R11, UR41, RZ, P1, !PT ;  /* 0x000000290b0f7c10 */ /* 0x000fe40008ffe4ff */
[----:B------:R-:W-:Y:S02]  /*6a90*/  IADD3.X R21, R13, UR41, RZ, P2, !PT ;  /* 0x000000290d157c10 */ /* 0x000fe400097fe4ff */
[----:B------:R-:W-:Y:S01]  /*6aa0*/  ISETP.GT.AND P3, PT, R4, 0x8, P3 ;  /* 0x000000080400780c */ /* 0x000fe20001f64270 */
[----:B------:R0:W-:Y:S01]  /*6ab0*/  @P5 STG.E desc[UR52][R14.64], R5 ;  /* 0x000000050e005986 */ /* 0x0001e2000c101934 */
[----:B------:R-:W-:-:S02]  /*6ac0*/  IADD3 R6, P5, R10, UR44, RZ ;  /* 0x0000002c0a067c10 */ /* 0x000fc4000ffbe0ff */
[C---:B------:R-:W-:Y:S01]  /*6ad0*/  ISETP.GT.AND P1, PT, R3.reuse, 0x78, PT ;  /* 0x000000780300780c */ /* 0x040fe20003f24270 */
[----:B------:R-:W-:Y:S01]  /*6ae0*/  @P4 STG.E desc[UR52][R20.64], R81 ;  /* 0x0000005114004986 */ /* 0x000fe2000c101934 */
[----:B------:R-:W-:Y:S01]  /*6af0*/  ISETP.GT.AND P2, PT, R3, 0x79, PT ;  /* 0x000000790300780c */ /* 0x000fe20003f44270 */
[----:B------:R-:W-:Y:S01]  /*6b00*/  FMUL R3, R82, R23 ;  /* 0x0000001752037220 */ /* 0x000fe20000400000 */
[----:B-1----:R-:W-:Y:S02]  /*6b10*/  IADD3 R8, P4, R12, UR44, RZ ;  /* 0x0000002c0c087c10 */ /* 0x002fe4000ff9e0ff */
[----:B------:R-:W-:Y:S02]  /*6b20*/  IADD3.X R7, R11, UR46, RZ, P5, !PT ;  /* 0x0000002e0b077c10 */ /* 0x000fe4000affe4ff */
[----:B------:R-:W-:Y:S02]  /*6b30*/  IADD3.X R9, R13, UR46, RZ, P4, !PT ;  /* 0x0000002e0d097c10 */ /* 0x000fe4000a7fe4ff */
[C---:B------:R-:W-:Y:S01]  /*6b40*/  ISETP.GT.AND P4, PT, R4.reuse, RZ, P2 ;  /* 0x000000ff0400720c */ /* 0x040fe20001784270 */
[----:B------:R1:W-:Y:S01]  /*6b50*/  @P0 STG.E desc[UR52][R6.64], R3 ;  /* 0x0000000306000986 */ /* 0x0003e2000c101934 */
[----:B------:R-:W-:-:S02]  /*6b60*/  ISETP.GT.AND P0, PT, R4, RZ, P1 ;  /* 0x000000ff0400720c */ /* 0x000fc40000f04270 */
[C---:B------:R-:W-:Y:S01]  /*6b70*/  ISETP.GT.AND P1, PT, R4.reuse, 0x8, P1 ;  /* 0x000000080400780c */ /* 0x040fe20000f24270 */
[----:B------:R2:W-:Y:S01]  /*6b80*/  @P3 STG.E desc[UR52][R8.64], R83 ;  /* 0x0000005308003986 */ /* 0x0005e2000c101934 */
[----:B------:R-:W-:Y:S02]  /*6b90*/  ISETP.GT.AND P2, PT, R4, 0x8, P2 ;  /* 0x000000080400780c */ /* 0x000fe40001744270 */
[----:B------:R-:W-:-:S04]  /*6ba0*/  IADD3 R4, P5, R14, UR42, RZ ;  /* 0x0000002a0e047c10 */ /* 0x000fc8000ffbe0ff */
[----:B0-----:R-:W-:Y:S01]  /*6bb0*/  IADD3.X R5, R15, UR41, RZ, P5, !PT ;  /* 0x000000290f057c10 */ /* 0x001fe2000affe4ff */
[----:B-1----:R-:W-:Y:S01]  /*6bc0*/  FMUL R3, R86, R23 ;  /* 0x0000001756037220 */ /* 0x002fe20000400000 */
[----:B------:R-:W-:Y:S02]  /*6bd0*/  IADD3 R6, P3, R20, UR42, RZ ;  /* 0x0000002a14067c10 */ /* 0x000fe4000ff7e0ff */
[----:B------:R-:W-:Y:S01]  /*6be0*/  IADD3 R10, P5, R14, UR44, RZ ;  /* 0x0000002c0e0a7c10 */ /* 0x000fe2000ffbe0ff */
[----:B------:R2:W-:Y:S01]  /*6bf0*/  @P0 STG.E desc[UR52][R4.64], R25 ;  /* 0x0000001904000986 */ /* 0x0005e2000c101934 */
[----:B------:R-:W-:Y:S02]  /*6c00*/  IADD3.X R7, R21, UR41, RZ, P3, !PT ;  /* 0x0000002915077c10 */ /* 0x000fe40009ffe4ff */
[----:B------:R-:W-:Y:S02]  /*6c10*/  IADD3 R12, P3, R20, UR44, RZ ;  /* 0x0000002c140c7c10 */ /* 0x000fe4000ff7e0ff */
[----:B------:R-:W-:Y:S01]  /*6c20*/  IADD3.X R11, R15, UR46, RZ, P5, !PT ;  /* 0x0000002e0f0b7c10 */ /* 0x000fe2000affe4ff */
[----:B------:R2:W-:Y:S01]  /*6c30*/  @P4 STG.E desc[UR52][R6.64], R85 ;  /* 0x0000005506004986 */ /* 0x0005e2000c101934 */
[----:B------:R-:W-:-:S03]  /*6c40*/  IADD3.X R13, R21, UR46, RZ, P3, !PT ;  /* 0x0000002e150d7c10 */ /* 0x000fc60009ffe4ff */
[----:B------:R2:W-:Y:S04]  /*6c50*/  @P1 STG.E desc[UR52][R10.64], R3 ;  /* 0x000000030a001986 */ /* 0x0005e8000c101934 */
[----:B------:R2:W-:Y:S02]  /*6c60*/  @P2 STG.E desc[UR52][R12.64], R87 ;  /* 0x000000570c002986 */ /* 0x0005e4000c101934 */
.L_x_204:
[----:B------:R-:W-:Y:S05]  /*6c70*/  BSYNC B0 ;  /* 0x0000000000007941 */ /* 0x000fea0003800000 */
.L_x_76:
[----:B------:R-:W-:Y:S01]  /*6c80*/  IADD3 R16, P0, R16, UR50, RZ ;  /* 0x0000003210107c10 */ /* 0x000fe2000ff1e0ff */
[----:B------:R-:W-:Y:S01]  /*6c90*/  ULDC.64 UR4, c[0x0][0x650] ;  /* 0x0001940000047ab9 */ /* 0x000fe20000000a00 */
[----:B--2--5:R-:W-:Y:S01]  /*6ca0*/  PRMT R3, RZ, 0x7610, R3 ;  /* 0x00007610ff037816 */ /* 0x024fe20000000003 */
[----:B------:R-:W-:Y:S01]  /*6cb0*/  IMAD.MOV.U32 R98, RZ, RZ, -0x1 ;  /* 0xffffffffff627424 */ /* 0x000fe200078e00ff */
[----:B------:R-:W-:Y:S01]  /*6cc0*/  IADD3.X R17, R17, UR38, RZ, P0, !PT ;  /* 0x0000002611117c10 */ /* 0x000fe200087fe4ff */
[----:B------:R-:W-:Y:S01]  /*6cd0*/  IMAD.MOV.U32 R97, RZ, RZ, -0x1 ;  /* 0xffffffffff617424 */ /* 0x000fe200078e00ff */
[----:B------:R-:W-:-:S04]  /*6ce0*/  ISETP.GE.U32.AND P0, PT, R16, UR4, PT ;  /* 0x0000000410007c0c */ /* 0x000fc8000bf06070 */
[----:B------:R-:W-:-:S13]  /*6cf0*/  ISETP.GE.U32.AND.EX P0, PT, R17, UR5, PT, P0 ;  /* 0x0000000511007c0c */ /* 0x000fda000bf06100 */
[----:B------:R-:W-:Y:S05]  /*6d00*/  @P0 BRA `(.L_x_205) ;  /* 0x00000004004c0947 */ /* 0x000fea0003800000 */
[----:B---3--:R-:W2:Y:S01]  /*6d10*/  LDC.64 R10, c[0x0][0x628] ;  /* 0x00018a00ff0a7b82 */ /* 0x008ea20000000a00 */
[----:B------:R-:W3:Y:S01]  /*6d20*/  S2R R12, SR_CTAID.X ;  /* 0x00000000000c7919 */ /* 0x000ee20000002500 */
[----:B----4-:R-:W-:Y:S02]  /*6d30*/  IMAD.MOV.U32 R8, RZ, RZ, R16 ;  /* 0x000000ffff087224 */ /* 0x010fe400078e0010 */
[----:B------:R-:W-:Y:S01]  /*6d40*/  IMAD.MOV.U32 R9, RZ, RZ, R17 ;  /* 0x000000ffff097224 */ /* 0x000fe200078e0011 */
[----:B0-----:R-:W0:Y:S03]  /*6d50*/  S2R R20, SR_CTAID.Y ;  /* 0x0000000000147919 */ /* 0x001e260000002600 */
[----:B------:R-:W4:Y:S08]  /*6d60*/  LDC R0, c[0x0][0x630] ;  /* 0x00018c00ff007b82 */ /* 0x000f300000000800 */
[----:B------:R-:W0:Y:S01]  /*6d70*/  LDC.64 R14, c[0x0][0x620] ;  /* 0x00018800ff0e7b82 */ /* 0x000e220000000a00 */
[----:B--2---:R-:W-:-:S04]  /*6d80*/  ISETP.NE.U32.AND P0, PT, R10, RZ, PT ;  /* 0x000000ff0a00720c */ /* 0x004fc80003f05070 */
[----:B------:R-:W-:-:S13]  /*6d90*/  ISETP.NE.AND.EX P0, PT, R11, RZ, PT, P0 ;  /* 0x000000ff0b00720c */ /* 0x000fda0003f05300 */
[----:B0--34-:R-:W-:Y:S05]  /*6da0*/  @!P0 BRA `(.L_x_206) ;  /* 0x0000000000288947 */ /* 0x019fea0003800000 */
        /* <DEDUP_REMOVED lines=10> */
.L_x_206:
[-CC-:B------:R-:W-:Y:S01]  /*6e50*/  SHF.R.U64 R97, R8, R0.reuse, R9.reuse ;  /* 0x0000000008617219 */ /* 0x180fe20000001209 */
[----:B------:R-:W0:Y:S01]  /*6e60*/  LDC.64 R26, c[0x0][0x640] ;  /* 0x00019000ff1a7b82 */ /* 0x000e220000000a00 */
[----:B------:R-:W-:Y:S01]  /*6e70*/  SHF.R.U32.HI R0, RZ, R0, R9 ;  /* 0x00000000ff007219 */ /* 0x000fe20000011609 */
[----:B------:R-:W-:Y:S01]  /*6e80*/  ULDC UR4, c[0x0][0x150] ;  /* 0x0000540000047ab9 */ /* 0x000fe20000000800 */
[----:B------:R-:W-:Y:S02]  /*6e90*/  IADD3 R3, P0, RZ, -R97, RZ ;  /* 0x80000061ff037210 */ /* 0x000fe40007f1e0ff */
[----:B------:R-:W-:-:S03]  /*6ea0*/  I2FP.F32.U32 R7, R12 ;  /* 0x0000000c00077245 */ /* 0x000fc60000201000 */
[----:B------:R-:W2:Y:S01]  /*6eb0*/  LDC R6, c[0x0][0x618] ;  /* 0x00018600ff067b82 */ /* 0x000ea20000000800 */
[----:B------:R-:W-:Y:S02]  /*6ec0*/  IMAD.X R5, RZ, RZ, ~R0, P0 ;  /* 0x000000ffff057224 */ /* 0x000fe400000e0e00 */
[----:B------:R-:W-:Y:S01]  /*6ed0*/  FMUL R7, R7, UR4 ;  /* 0x0000000407077c20 */ /* 0x000fe20008400000 */
[----:B------:R-:W-:Y:S01]  /*6ee0*/  ULDC UR4, c[0x0][0x154] ;  /* 0x0000550000047ab9 */ /* 0x000fe20000000800 */
[-C--:B------:R-:W-:Y:S02]  /*6ef0*/  IMAD R0, R5, R14.reuse, RZ ;  /* 0x0000000e05007224 */ /* 0x080fe400078e02ff */
[C---:B------:R-:W-:Y:S01]  /*6f00*/  IMAD.WIDE.U32 R4, R3.reuse, R14, R16 ;  /* 0x0000000e03047225 */ /* 0x040fe200078e0010 */
[----:B------:R-:W3:Y:S01]  /*6f10*/  LDC R8, c[0x0][0x608] ;  /* 0x00018200ff087b82 */ /* 0x000ee20000000800 */
[----:B------:R-:W4:Y:S02]  /*6f20*/  F2I.U32.TRUNC.NTZ R7, R7 ;  /* 0x0000000700077305 */ /* 0x000f24000020f000 */
[----:B------:R-:W-:Y:S01]  /*6f30*/  IMAD R3, R3, R15, R0 ;  /* 0x0000000f03037224 */ /* 0x000fe200078e0200 */
[----:B------:R-:W-:-:S03]  /*6f40*/  I2FP.F32.U32 R0, R20 ;  /* 0x0000001400007245 */ /* 0x000fc60000201000 */
[----:B------:R-:W-:Y:S01]  /*6f50*/  IMAD.IADD R3, R5, 0x1, R3 ;  /* 0x0000000105037824 */ /* 0x000fe200078e0203 */
[----:B------:R-:W5:Y:S01]  /*6f60*/  LDC R11, c[0x0][0x658] ;  /* 0x00019600ff0b7b82 */ /* 0x000f620000000800 */
[----:B0-----:R-:W-:-:S04]  /*6f70*/  ISETP.NE.U32.AND P0, PT, R26, RZ, PT ;  /* 0x000000ff1a00720c */ /* 0x001fc80003f05070 */
[----:B------:R-:W-:-:S03]  /*6f80*/  ISETP.NE.AND.EX P0, PT, R27, RZ, PT, P0 ;  /* 0x000000ff1b00720c */ /* 0x000fc60003f05300 */
[----:B------:R-:W0:Y:S01]  /*6f90*/  LDC R9, c[0x0][0x144] ;  /* 0x00005100ff097b82 */ /* 0x000e220000000800 */
[-C--:B--2---:R-:W-:Y:S01]  /*6fa0*/  SHF.R.U64 R10, R4, R6.reuse, R3 ;  /* 0x00000006040a7219 */ /* 0x084fe20000001203 */
[----:B----4-:R-:W-:Y:S01]  /*6fb0*/  IMAD.MOV R7, RZ, RZ, -R7 ;  /* 0x000000ffff077224 */ /* 0x010fe200078e0a07 */
[----:B------:R-:W-:Y:S01]  /*6fc0*/  SHF.R.U32.HI R3, RZ, R6, R3 ;  /* 0x00000006ff037219 */ /* 0x000fe20000011603 */
[----:B------:R-:W-:-:S04]  /*6fd0*/  FMUL R6, R0, UR4 ;  /* 0x0000000400067c20 */ /* 0x000fc80008400000 */
[----:B------:R-:W2:Y:S01]  /*6fe0*/  LDC R21, c[0x0][0x148] ;  /* 0x00005200ff157b82 */ /* 0x000ea20000000800 */
[----:B------:R4:W0:Y:S01]  /*6ff0*/  F2I.U32.TRUNC.NTZ R14, R6 ;  /* 0x00000006000e7305 */ /* 0x000822000020f000 */
[-CC-:B---3--:R-:W-:Y:S02]  /*7000*/  SHF.R.U64 R13, R10, R8.reuse, R3.reuse ;  /* 0x000000080a0d7219 */ /* 0x188fe40000001203 */
[----:B------:R-:W-:-:S04]  /*7010*/  SHF.R.U32.HI R0, RZ, R8, R3 ;  /* 0x00000008ff007219 */ /* 0x000fc80000011603 */
[----:B------:R-:W3:Y:S01]  /*7020*/  LDC R24, c[0x0][0x648] ;  /* 0x00019200ff187b82 */ /* 0x000ee20000000800 */
[-CC-:B-----5:R-:W-:Y:S02]  /*7030*/  SHF.R.U64 R15, R13, R11.reuse, R0.reuse ;  /* 0x0000000b0d0f7219 */ /* 0x1a0fe40000001200 */
[----:B------:R-:W-:-:S03]  /*7040*/  SHF.R.U32.HI R5, RZ, R11, R0 ;  /* 0x0000000bff057219 */ /* 0x000fc60000011600 */
[----:B------:R-:W-:Y:S02]  /*7050*/  IMAD.MOV.U32 R4, RZ, RZ, R15 ;  /* 0x000000ffff047224 */ /* 0x000fe400078e000f */
[----:B------:R-:W1:Y:S01]  /*7060*/  LDC R28, c[0x0][0x638] ;  /* 0x00018e00ff1c7b82 */ /* 0x000e620000000800 */
[----:B0-----:R-:W-:-:S07]  /*7070*/  IMAD R25, R9, R7, R12 ;  /* 0x0000000709197224 */ /* 0x001fce00078e020c */
[----:B------:R-:W0:Y:S08]  /*7080*/  LDC R29, c[0x0][0x610] ;  /* 0x00018400ff1d7b82 */ /* 0x000e300000000800 */
[----:B------:R-:W0:Y:S01]  /*7090*/  LDC R30, c[0x0][0x600] ;  /* 0x00018000ff1e7b82 */ /* 0x000e220000000800 */
[----:B--234-:R-:W-:Y:S05]  /*70a0*/  @!P0 BRA `(.L_x_207) ;  /* 0x0000000000288947 */ /* 0x01cfea0003800000 */
[----:B------:R-:W2:Y:S02]  /*70b0*/  LDC R0, c[0x0][0x64c] ;  /* 0x00019300ff007b82 */ /* 0x000ea40000000800 */
[----:B--2---:R-:W-:-:S05]  /*70c0*/  IADD3 R3, P0, R15, R0, RZ ;  /* 0x000000000f037210 */ /* 0x004fca0007f1e0ff */
        /* <DEDUP_REMOVED lines=8> */
.L_x_207:
[----:B------:R-:W-:Y:S01]  /*7150*/  ISETP.NE.AND P0, PT, R2, 0x1, PT ;  /* 0x000000010200780c */ /* 0x000fe20003f05270 */
[----:B------:R-:W-:Y:S01]  /*7160*/  IMAD.MOV R14, RZ, RZ, -R14 ;  /* 0x000000ffff0e7224 */ /* 0x000fe200078e0a0e */
[----:B------:R-:W-:Y:S02]  /*7170*/  SHF.R.U64 R0, R4, R24, R5 ;  /* 0x0000001804007219 */ /* 0x000fe40000001205 */
[----:B------:R-:W-:Y:S02]  /*7180*/  LOP3.LUT R3, R13, R90, RZ, 0xc0, !PT ;  /* 0x0000005a0d037212 */ /* 0x000fe400078ec0ff */
[----:B------:R-:W-:Y:S01]  /*7190*/  LOP3.LUT R10, R10, R91, RZ, 0xc0, !PT ;  /* 0x0000005b0a0a7212 */ /* 0x000fe200078ec0ff */
[----:B------:R-:W-:Y:S02]  /*71a0*/  IMAD.MOV R4, RZ, RZ, -R0 ;  /* 0x000000ffff047224 */ /* 0x000fe400078e0a00 */
[----:B------:R-:W-:Y:S02]  /*71b0*/  IMAD R0, R94, R0, R3 ;  /* 0x000000005e007224 */ /* 0x000fe400078e0203 */
[----:B-1----:R-:W-:-:S02]  /*71c0*/  IMAD R3, R4, R28, R15 ;  /* 0x0000001c04037224 */ /* 0x002fc400078e020f */
[----:B------:R-:W-:Y:S02]  /*71d0*/  @P0 IMAD R25, R21, R14, R20 ;  /* 0x0000000e15190224 */ /* 0x000fe400078e0214 */
[----:B0-----:R-:W-:Y:S02]  /*71e0*/  IMAD R5, R3, R30, R10 ;  /* 0x0000001e03057224 */ /* 0x001fe400078e020a */
[----:B------:R-:W-:Y:S02]  /*71f0*/  IMAD R0, R0, R29, R25 ;  /* 0x0000001d00007224 */ /* 0x000fe400078e0219 */
[----:B------:R-:W-:-:S03]  /*7200*/  IMAD.MOV.U32 R4, RZ, RZ, 0x1 ;  /* 0x00000001ff047424 */ /* 0x000fc600078e00ff */
[----:B------:R-:W-:Y:S02]  /*7210*/  SEL R98, R5, R0, !P0 ;  /* 0x0000000005627207 */ /* 0x000fe40004000000 */
[----:B------:R-:W-:Y:S02]  /*7220*/  PRMT R3, R4, 0x7610, R3 ;  /* 0x0000761004037816 */ /* 0x000fe40000000003 */
[----:B------:R-:W-:-:S07]  /*7230*/  SEL R0, R0, R5, !P0 ;  /* 0x0000000500007207 */ /* 0x000fce0004000000 */
.L_x_205:
[----:B------:R-:W-:Y:S01]  /*7240*/  UIMAD.WIDE.U32 UR4, UR37, 0x24924925, URZ ;  /* 0x24924925250478a5 */ /* 0x000fe2000f8e003f */
[----:B------:R-:W-:Y:S01]  /*7250*/  LOP3.LUT P0, RZ, R3, 0xff, RZ, 0xc0, !PT ;  /* 0x000000ff03ff7812 */ /* 0x000fe2000780c0ff */
[----:B------:R-:W-:Y:S02]  /*7260*/  IMAD.MOV.U32 R99, RZ, RZ, R0 ;  /* 0x000000ffff637224 */ /* 0x000fe400078e0000 */
[----:B------:R-:W-:-:S04]  /*7270*/  UIADD3 UR4, UR37, -UR5, URZ ;  /* 0x8000000525047290 */ /* 0x000fc8000fffe03f */
[----:B------:R-:W-:-:S04]  /*7280*/  ULEA.HI UR4, UR4, UR5, URZ, 0x1f ;  /* 0x0000000504047291 */ /* 0x000fc8000f8ff83f */
[----:B------:R-:W-:-:S04]  /*7290*/  USHF.R.U32.HI UR4, URZ, 0x2, UR4 ;  /* 0x000000023f047899 */ /* 0x000fc80008011604 */
[----:B------:R-:W-:Y:S01]  /*72a0*/  UIMAD UR37, UR4, -0x7, UR37 ;  /* 0xfffffff9042578a4 */ /* 0x000fe2000f8e0225 */
[----:B------:R-:W-:Y:S11]  /*72b0*/  @P0 BRA `(.L_x_208) ;  /* 0xffffffa000a80947 */ /* 0x000ff6000383ffff */
[----:B------:R-:W-:Y:S05]  /*72c0*/  EXIT ;  /* 0x000000000000794d */ /* 0x000fea0003800000 */
.L_x_49:
        /* <DEDUP_REMOVED lines=26> */
.L_x_210:
[----:B------:R-:W0:Y:S01]  /*7470*/  LDC.64 R28, c[0x0][0x640] ;  /* 0x00019000ff1c7b82 */ /* 0x000e220000000a00 */
[-CC-:B------:R-:W-:Y:S01]  /*7480*/  SHF.R.U64 R21, R14, R6.reuse, R15.reuse ;  /* 0x000000060e157219 */ /* 0x180fe2000000120f */
[----:B------:R-:W-:Y:S01]  /*7490*/  IMAD.MOV.U32 R30, RZ, RZ, 0x1 ;  /* 0x00000001ff1e7424 */ /* 0x000fe200078e00ff */
[----:B------:R-:W-:Y:S02]  /*74a0*/  SHF.R.U32.HI R6, RZ, R6, R15 ;  /* 0x00000006ff067219 */ /* 0x000fe4000001160f */
[----:B------:R-:W-:-:S03]  /*74b0*/  IADD3 R13, P0, RZ, -R21, RZ ;  /* 0x80000015ff0d7210 */ /* 0x000fc60007f1e0ff */
[----:B------:R-:W1:Y:S02]  /*74c0*/  LDC R12, c[0x0][0x618] ;  /* 0x00018600ff0c7b82 */ /* 0x000e640000000800 */
[----:B------:R-:W-:-:S04]  /*74d0*/  IMAD.X R11, RZ, RZ, ~R6, P0 ;  /* 0x000000ffff0b7224 */ /* 0x000fc800000e0e06 */
[-C--:B------:R-:W-:Y:S02]  /*74e0*/  IMAD R6, R11, R24.reuse, RZ ;  /* 0x000000180b067224 */ /* 0x080fe400078e02ff */
[----:B------:R-:W2:Y:S01]  /*74f0*/  LDC R14, c[0x0][0x608] ;  /* 0x00018200ff0e7b82 */ /* 0x000ea20000000800 */
[----:B------:R-:W-:-:S04]  /*7500*/  IMAD.WIDE.U32 R10, R13, R24, R16 ;  /* 0x000000180d0a7225 */ /* 0x000fc800078e0010 */
[----:B------:R-:W-:-:S03]  /*7510*/  IMAD R13, R13, R25, R6 ;  /* 0x000000190d0d7224 */ /* 0x000fc600078e0206 */
[----:B------:R-:W3:Y:S01]  /*7520*/  LDC R27, c[0x0][0x658] ;  /* 0x00019600ff1b7b82 */ /* 0x000ee20000000800 */
[----:B------:R-:W-:Y:S01]  /*7530*/  IMAD.IADD R11, R11, 0x1, R13 ;  /* 0x000000010b0b7824 */ /* 0x000fe200078e020d */
[----:B0-----:R-:W-:-:S04]  /*7540*/  ISETP.NE.U32.AND P0, PT, R28, RZ, PT ;  /* 0x000000ff1c00720c */ /* 0x001fc80003f05070 */
[----:B------:R-:W-:Y:S02]  /*7550*/  ISETP.NE.AND.EX P0, PT, R29, RZ, PT, P0 ;  /* 0x000000ff1d00720c */ /* 0x000fe40003f05300 */
[----:B------:R-:W0:Y:S01]  /*7560*/  LDC R22, c[0x0][0x600] ;  /* 0x00018000ff167b82 */ /* 0x000e220000000800 */
[-CC-:B-1----:R-:W-:Y:S01]  /*7570*/  SHF.R.U64 R8, R10, R12.reuse, R11.reuse ;  /* 0x0000000c0a087219 */ /* 0x182fe2000000120b */
[----:B------:R-:W-:Y:S01]  /*7580*/  IMAD.MOV.U32 R10, RZ, RZ, -0x1 ;  /* 0xffffffffff0a7424 */ /* 0x000fe200078e00ff */
[----:B------:R-:W-:-:S05]  /*7590*/  SHF.R.U32.HI R11, RZ, R12, R11 ;  /* 0x0000000cff0b7219 */ /* 0x000fca000001160b */
[----:B------:R-:W1:Y:S01]  /*75a0*/  LDC R24, c[0x0][0x648] ;  /* 0x00019200ff187b82 */ /* 0x000e620000000800 */
[-CC-:B--2---:R-:W-:Y:S02]  /*75b0*/  SHF.R.U64 R23, R8, R14.reuse, R11.reuse ;  /* 0x0000000e08177219 */ /* 0x184fe4000000120b */
[----:B------:R-:W-:-:S05]  /*75c0*/  SHF.R.U32.HI R6, RZ, R14, R11 ;  /* 0x0000000eff067219 */ /* 0x000fca000001160b */
[----:B------:R-:W2:Y:S01]  /*75d0*/  LDC R26, c[0x0][0x638] ;  /* 0x00018e00ff1a7b82 */ /* 0x000ea20000000800 */
[-C--:B---3--:R-:W-:Y:S02]  /*75e0*/  SHF.L.U32 R10, R10, R27.reuse, RZ ;  /* 0x0000001b0a0a7219 */ /* 0x088fe400000006ff */
[-CC-:B------:R-:W-:Y:S02]  /*75f0*/  SHF.R.U64 R25, R23, R27.reuse, R6.reuse ;  /* 0x0000001b17197219 */ /* 0x180fe40000001206 */
[----:B------:R-:W-:Y:S02]  /*7600*/  LOP3.LUT R32, RZ, R10, RZ, 0x33, !PT ;  /* 0x0000000aff207212 */ /* 0x000fe400078e33ff */
[----:B------:R-:W-:Y:S01]  /*7610*/  SHF.R.U32.HI R11, RZ, R27, R6 ;  /* 0x0000001bff0b7219 */ /* 0x000fe20000011606 */
[----:B------:R-:W3:Y:S01]  /*7620*/  LDC R31, c[0x0][0x610] ;  /* 0x00018400ff1f7b82 */ /* 0x000ee20000000800 */
[----:B------:R-:W-:Y:S01]  /*7630*/  IMAD.MOV.U32 R10, RZ, RZ, R25 ;  /* 0x000000ffff0a7224 */ /* 0x000fe200078e0019 */
[----:B------:R-:W-:Y:S06]  /*7640*/  @!P0 BRA `(.L_x_211) ;  /* 0x0000000000288947 */ /* 0x000fec0003800000 */
        /* <DEDUP_REMOVED lines=10> */
.L_x_211:
[----:B------:R-:W-:Y:S02]  /*76f0*/  ISETP.NE.AND P0, PT, R2, 0x1, PT ;  /* 0x000000010200780c */ /* 0x000fe40003f05270 */
[----:B-1----:R-:W-:Y:S01]  /*7700*/  SHF.R.U64 R6, R10, R24, R11 ;  /* 0x000000180a067219 */ /* 0x002fe2000000120b */
[----:B0-----:R-:W-:Y:S01]  /*7710*/  VIADD R11, R22, 0xffffffff ;  /* 0xffffffff160b7836 */ /* 0x001fe20000000000 */
[----:B------:R-:W-:Y:S02]  /*7720*/  SHF.L.U32 R30, R30, R27, RZ ;  /* 0x0000001b1e1e7219 */ /* 0x000fe400000006ff */
[----:B------:R-:W-:Y:S01]  /*7730*/  LOP3.LUT R5, R23, R32, RZ, 0xc0, !PT ;  /* 0x0000002017057212 */ /* 0x000fe200078ec0ff */
[----:B------:R-:W-:-:S04]  /*7740*/  IMAD.MOV R10, RZ, RZ, -R6 ;  /* 0x000000ffff0a7224 */ /* 0x000fc800078e0a06 */
[----:B------:R-:W-:Y:S01]  /*7750*/  IMAD R6, R30, R6, R5 ;  /* 0x000000061e067224 */ /* 0x000fe200078e0205 */
[----:B------:R-:W-:Y:S01]  /*7760*/  LOP3.LUT R5, R8, R11, RZ, 0xc0, !PT ;  /* 0x0000000b08057212 */ /* 0x000fe200078ec0ff */
[----:B------:R-:W-:Y:S02]  /*7770*/  @P0 IMAD R7, R9, R20, R4 ;  /* 0x0000001409070224 */ /* 0x000fe400078e0204 */
[----:B--2---:R-:W-:Y:S02]  /*7780*/  IMAD R4, R10, R26, R25 ;  /* 0x0000001a0a047224 */ /* 0x004fe400078e0219 */
[----:B---3--:R-:W-:Y:S02]  /*7790*/  IMAD R7, R6, R31, R7 ;  /* 0x0000001f06077224 */ /* 0x008fe400078e0207 */
[----:B------:R-:W-:Y:S02]  /*77a0*/  IMAD R4, R4, R22, R5 ;  /* 0x0000001604047224 */ /* 0x000fe400078e0205 */
[----:B------:R-:W-:-:S02]  /*77b0*/  IMAD.MOV.U32 R8, RZ, RZ, 0x1 ;  /* 0x00000001ff087424 */ /* 0x000fc400078e00ff */
[----:B------:R-:W-:Y:S01]  /*77c0*/  IMAD.MOV.U32 R6, RZ, RZ, R21 ;  /* 0x000000ffff067224 */ /* 0x000fe200078e0015 */
[----:B------:R-:W-:Y:S02]  /*77d0*/  SEL R19, R4, R7, !P0 ;  /* 0x0000000704137207 */ /* 0x000fe40004000000 */
[----:B------:R-:W-:-:S07]  /*77e0*/  SEL R12, R7, R4, !P0 ;  /* 0x00000004070c7207 */ /* 0x000fce0004000000 */
.L_x_209:
[----:B------:R-:W-:-:S08]  /*77f0*/  NOP ;  /* 0x0000000000007918 */ /* 0x000fd00000000000 */
[----:B------:R-:W0:-:S00]  /*7800*/  USETMAXREG.DEALLOC.CTAPOOL 0x28 ;  /* 0x00000028000079c8 */ /* 0x000e0000080e0500 */
[----:B0-----:R-:W-:-:S13]  /*7810*/  ISETP.NE.AND P0, PT, R3, RZ, PT ;  /* 0x000000ff0300720c */ /* 0x001fda0003f05270 */
[----:B------:R-:W-:Y:S05]  /*7820*/  @P0 EXIT ;  /* 0x000000000000094d */ /* 0x000fea0003800000 */
[----:B------:R-:W-:Y:S01]  /*7830*/  LOP3.LUT P0, RZ, R8, 0xff, RZ, 0xc0, !PT ;  /* 0x000000ff08ff7812 */ /* 0x000fe2000780c0ff */
[----:B------:R-:W-:Y:S02]  /*7840*/  IMAD.MOV.U32 R3, RZ, RZ, 0x1 ;  /* 0x00000001ff037424 */ /* 0x000fe400078e00ff */
[----:B------:R-:W-:-:S10]  /*7850*/  IMAD.MOV.U32 R13, RZ, RZ, RZ ;  /* 0x000000ffff0d7224 */ /* 0x000fd400078e00ff */
[----:B------:R-:W-:Y:S05]  /*7860*/  @!P0 BRA `(.L_x_212) ;  /* 0x0000000c00808947 */ /* 0x000fea0003800000 */
[----:B------:R-:W0:Y:S01]  /*7870*/  LDC R3, c[0x0][0x28c] ;  /* 0x0000a300ff037b82 */ /* 0x000e220000000800 */
[----:B------:R-:W-:Y:S01]  /*7880*/  UMOV UR13, 0x1 ;  /* 0x00000001000d7882 */ /* 0x000fe20000000000 */
[----:B------:R-:W-:Y:S01]  /*7890*/  ULDC UR5, c[0x0][0x658] ;  /* 0x0001960000057ab9 */ /* 0x000fe20000000800 */
[----:B------:R-:W-:Y:S01]  /*78a0*/  UMOV UR7, 0xffffffff ;  /* 0xffffffff00077882 */ /* 0x000fe20000000000 */
[----:B------:R-:W-:Y:S01]  /*78b0*/  BSSY B0, `(.L_x_212) ;  /* 0x00000db000007945 */ /* 0x000fe20003800000 */
[----:B------:R-:W-:Y:S01]  /*78c0*/  USHF.L.U32 UR7, UR7, UR5, URZ ;  /* 0x0000000507077299 */ /* 0x000fe2000800063f */
[----:B------:R-:W-:Y:S01]  /*78d0*/  IMAD.MOV.U32 R11, RZ, RZ, 0x1 ;  /* 0x00000001ff0b7424 */ /* 0x000fe200078e00ff */
[----:B------:R-:W-:Y:S01]  /*78e0*/  LOP3.LUT R10, R18, 0x2, RZ, 0xfc, !PT ;  /* 0x00000002120a7812 */ /* 0x000fe200078efcff */
[----:B------:R-:W1:Y:S01]  /*78f0*/  S2UR UR9, SR_CgaCtaId ;  /* 0x00000000000979c3 */ /* 0x000e620000008800 */
[----:B------:R-:W-:Y:S01]  /*7900*/  IMAD.MOV.U32 R13, RZ, RZ, RZ ;  /* 0x000000ffff0d7224 */ /* 0x000fe200078e00ff */
[----:B------:R-:W-:Y:S01]  /*7910*/  ULDC UR4, c[0x0][0x600] ;  /* 0x0001800000047ab9 */ /* 0x000fe20000000800 */
[----:B------:R-:W-:Y:S01]  /*7920*/  UMOV UR14, 0x11 ;  /* 0x00000011000e7882 */ /* 0x000fe20000000000 */
[----:B------:R-:W-:-:S02]  /*7930*/  USHF.L.U32 UR5, UR13, UR5, URZ ;  /* 0x000000050d057299 */ /* 0x000fc4000800063f */
[----:B------:R-:W-:Y:S02]  /*7940*/  UIADD3 UR4, UR4, -0x1, URZ ;  /* 0xffffffff04047890 */ /* 0x000fe4000fffe03f */
[----:B------:R-:W-:Y:S01]  /*7950*/  ULOP3.LUT UR7, URZ, UR7, URZ, 0x33, !UPT ;  /* 0x000000073f077292 */ /* 0x000fe2000f8e333f */
[----:B------:R-:W-:Y:S01]  /*7960*/  ULDC.64 UR24, c[0x0][0x198] ;  /* 0x0000660000187ab9 */ /* 0x000fe20000000a00 */
[----:B0-----:R-:W-:-:S05]  /*7970*/  VIADD R3, R3, 0x1f ;  /* 0x0000001f03037836 */ /* 0x001fca0000000000 */
[----:B------:R-:W-:Y:S01]  /*7980*/  SHF.R.S32.HI R4, RZ, 0x1f, R3 ;  /* 0x0000001fff047819 */ /* 0x000fe20000011403 */
[----:B-1----:R-:W-:-:S03]  /*7990*/  USHF.R.U32.HI UR26, URZ, 0x2, UR9 ;  /* 0x000000023f1a7899 */ /* 0x002fc60008011609 */
[----:B------:R-:W-:Y:S01]  /*79a0*/  LEA.HI R4, R4, R3, RZ, 0x5 ;  /* 0x0000000304047211 */ /* 0x000fe200078f28ff */
[----:B------:R-:W-:Y:S01]  /*79b0*/  ULOP3.LUT UR8, UR9, 0x3, URZ, 0xc0, !UPT ;  /* 0x0000000309087892 */ /* 0x000fe2000f8ec03f */
[----:B------:R-:W-:Y:S01]  /*79c0*/  IMAD.MOV.U32 R3, RZ, RZ, 0x1 ;  /* 0x00000001ff037424 */ /* 0x000fe200078e00ff */
[----:B------:R-:W-:Y:S01]  /*79d0*/  USHF.L.U32 UR6, UR9, 0x5, URZ ;  /* 0x0000000509067899 */ /* 0x000fe2000800063f */
[----:B------:R-:W-:Y:S01]  /*79e0*/  SHF.R.S32.HI R8, RZ, 0x5, R4 ;  /* 0x00000005ff087819 */ /* 0x000fe20000011404 */
[----:B------:R-:W-:Y:S02]  /*79f0*/  USHF.L.U32 UR27, UR9, 0xa, URZ ;  /* 0x0000000a091b7899 */ /* 0x000fe4000800063f */
[----:B------:R-:W-:Y:S02]  /*7a00*/  ULOP3.LUT UR9, UR9, 0xfffffffc, URZ, 0xc0, !UPT ;  /* 0xfffffffc09097892 */ /* 0x000fe4000f8ec03f */
[----:B------:R-:W-:Y:S01]  /*7a10*/  UISETP.GT.U32.AND UP0, UPT, UR8, 0xffff, UPT ;  /* 0x0000ffff0800788c */ /* 0x000fe2000bf04070 */
[----:B------:R-:W-:Y:S01]  /*7a20*/  VIADD R9, R8, 0x1 ;  /* 0x0000000108097836 */ /* 0x000fe20000000000 */
[----:B------:R-:W-:-:S02]  /*7a30*/  ULOP3.LUT UR11, UR9, 0x1, URZ, 0xfc, !UPT ;  /* 0x00000001090b7892 */ /* 0x000fc4000f8efc3f */
[----:B------:R-:W-:Y:S02]  /*7a40*/  ULOP3.LUT UR12, UR9, 0x2, URZ, 0xfc, !UPT ;  /* 0x00000002090c7892 */ /* 0x000fe4000f8efc3f */
[----:B------:R-:W-:Y:S02]  /*7a50*/  USHF.L.U32 UR10, UR13, UR9, URZ ;  /* 0x000000090d0a7299 */ /* 0x000fe4000800063f */
[----:B------:R-:W-:Y:S02]  /*7a60*/  ULOP3.LUT UR9, UR9, 0x3, URZ, 0xfc, !UPT ;  /* 0x0000000309097892 */ /* 0x000fe4000f8efc3f */
[----:B------:R-:W-:Y:S02]  /*7a70*/  USHF.L.U32 UR11, UR13, UR11, URZ ;  /* 0x0000000b0d0b7299 */ /* 0x000fe4000800063f */
[----:B------:R-:W-:Y:S02]  /*7a80*/  USHF.L.U32 UR12, UR13, UR12, URZ ;  /* 0x0000000c0d0c7299 */ /* 0x000fe4000800063f */
[----:B------:R-:W-:-:S02]  /*7a90*/  USEL UR8, UR8, 0xffff, !UP0 ;  /* 0x0000ffff08087887 */ /* 0x000fc4000c000000 */
[----:B------:R-:W-:Y:S02]  /*7aa0*/  USHF.L.U32 UR9, UR13, UR9, URZ ;  /* 0x000000090d097299 */ /* 0x000fe4000800063f */
[----:B------:R-:W-:Y:S02]  /*7ab0*/  ULOP3.LUT UR10, UR12, UR10, UR11, 0xfe, !UPT ;  /* 0x0000000a0c0a7292 */ /* 0x000fe4000f8efe0b */
[----:B------:R-:W-:Y:S02]  /*7ac0*/  ULOP3.LUT UR8, UR8, 0xffff, URZ, 0xc0, !UPT ;  /* 0x0000ffff08087892 */ /* 0x000fe4000f8ec03f */
[----:B------:R-:W-:Y:S02]  /*7ad0*/  ULOP3.LUT UR6, UR6, 0x60, URZ, 0xc0, !UPT ;  /* 0x0000006006067892 */ /* 0x000fe4000f8ec03f */
[----:B------:R-:W-:Y:S02]  /*7ae0*/  ULOP3.LUT UR13, UR10, UR9, URZ, 0xfc, !UPT ;  /* 0x000000090a0d7292 */ /* 0x000fe4000f8efc3f */
[----:B------:R-:W-:-:S12]  /*7af0*/  USHF.L.U32 UR14, UR14, UR8, URZ ;  /* 0x000000080e0e7299 */ /* 0x000fd8000800063f */
.L_x_223:
[----:B------:R-:W-:-:S03]  /*7b00*/  UMOV UR8, 0xffffffff ;  /* 0xffffffff00087882 */ /* 0x000fc60000000000 */
[----:B------:R-:W-:Y:S05]  /*7b10*/  BRA.DIV UR8, `(.L_x_213) ;  /* 0x0000001208287947 */ /* 0x000fea000b800000 */
[----:B------:R-:W-:-:S13]  /*7b20*/  ELECT P6, URZ, PT ;  /* 0x00000000003f782f */ /* 0x000fda00038c0000 */
.L_x_237:
[----:B------:R-:W0:Y:S01]  /*7b30*/  LDC R4, c[0x0][0x28c] ;  /* 0x0000a300ff047b82 */ /* 0x000e220000000800 */
[----:B------:R-:W-:Y:S01]  /*7b40*/  BSSY B1, `(.L_x_214) ;  /* 0x000003d000017945 */ /* 0x000fe20003800000 */
[----:B0-----:R-:W-:-:S13]  /*7b50*/  ISETP.LT.OR P6, PT, R4, 0x1, !P6 ;  /* 0x000000010400780c */ /* 0x001fda00077c1670 */
[----:B------:R-:W-:Y:S05]  /*7b60*/  @P6 BRA `(.L_x_215) ;  /* 0x0000000000e86947 */ /* 0x000fea0003800000 */
[----:B------:R-:W-:Y:S01]  /*7b70*/  LEA R12, R12, UR26, 0x1 ;  /* 0x0000001a0c0c7c11 */ /* 0x000fe2000f8e08ff */
[----:B------:R-:W-:Y:S01]  /*7b80*/  IMAD.MOV.U32 R22, RZ, RZ, RZ ;  /* 0x000000ffff167224 */ /* 0x000fe200078e00ff */
[----:B------:R-:W-:Y:S01]  /*7b90*/  LEA R19, R19, UR6, 0x7 ;  /* 0x0000000613137c11 */ /* 0x000fe2000f8e38ff */
[----:B------:R-:W-:Y:S02]  /*7ba0*/  IMAD.MOV.U32 R4, RZ, RZ, R9 ;  /* 0x000000ffff047224 */ /* 0x000fe400078e0009 */
[----:B------:R-:W-:Y:S02]  /*7bb0*/  IMAD.MOV.U32 R5, RZ, RZ, R3 ;  /* 0x000000ffff057224 */ /* 0x000fe400078e0003 */
[----:B------:R-:W-:Y:S02]  /*7bc0*/  IMAD.MOV.U32 R7, RZ, RZ, R13 ;  /* 0x000000ffff077224 */ /* 0x000fe400078e000d */
[----:B------:R-:W-:-:S07]  /*7bd0*/  IMAD.SHL.U32 R15, R12, 0x40, RZ ;  /* 0x000000400c0f7824 */ /* 0x000fce00078e00ff */
.L_x_218:
[----:B------:R-:W0:Y:S01]  /*7be0*/  S2R R21, SR_CgaCtaId ;  /* 0x0000000000157919 */ /* 0x000e220000008800 */
[----:B------:R-:W-:Y:S02]  /*7bf0*/  MOV R12, 0x400 ;  /* 0x00000400000c7802 */ /* 0x000fe40000000f00 */
[----:B------:R-:W-:-:S13]  /*7c00*/  ISETP.NE.AND P1, PT, R0, RZ, PT ;  /* 0x000000ff0000720c */ /* 0x000fda0003f25270 */
[----:B------:R-:W1:Y:S01]  /*7c10*/  @!P1 LDC R14, c[0x0][0x500] ;  /* 0x00014000ff0e9b82 */ /* 0x000e620000000800 */
[----:B0-----:R-:W-:Y:S02]  /*7c20*/  LEA R20, R21, R12, 0x18 ;  /* 0x0000000c15147211 */ /* 0x001fe400078ec0ff */
[----:B------:R-:W-:-:S03]  /*7c30*/  SHF.L.U32 R12, R5, 0x1f, RZ ;  /* 0x0000001f050c7819 */ /* 0x000fc600000006ff */
[----:B------:R-:W-:-:S04]  /*7c40*/  IMAD R21, R7, 0x8, R20 ;  /* 0x0000000807157824 */ /* 0x000fc800078e0214 */
[----:B------:R-:W0:Y:S02]  /*7c50*/  SYNCS.PHASECHK.TRANS64.TRYWAIT P0, [R21+URZ+0x38], R12 ;  /* 0x0000380c150075a7 */ /* 0x000e24000800017f */
[----:B01----:R-:W-:Y:S05]  /*7c60*/  @!P0 BRA `(.L_x_216) ;  /* 0x0000000c00f48947 */ /* 0x003fea0003800000 */
.L_x_238:
[----:B0-----:R-:W-:Y:S01]  /*7c70*/  PRMT R12, R10, 0x9910, RZ ;  /* 0x000099100a0c7816 */ /* 0x001fe200000000ff */
[----:B------:R0:W-:Y:S03]  /*7c80*/  @!P1 SYNCS.ARRIVE.TRANS64 RZ, [R21+URZ], R14 ;  /* 0x0000000e15ff99a7 */ /* 0x0001e6000800003f */
[----:B------:R-:W-:-:S13]  /*7c90*/  ISETP.NE.AND P0, PT, R12, 0x2, PT ;  /* 0x000000020c00780c */ /* 0x000fda0003f05270 */
[----:B0-----:R-:W-:Y:S05]  /*7ca0*/  @P0 BRA `(.L_x_217) ;  /* 0x0000000000040947 */ /* 0x001fea0003800000 */
[----:B------:R-:W-:Y:S01]  /*7cb0*/  BPT.TRAP 0x1 ;  /* 0x000000040000795c */ /* 0x000fe20000300000 */
.L_x_217:
[----:B------:R-:W-:Y:S01]  /*7cc0*/  R2UR UR8, R7 ;  /* 0x00000000070872ca */ /* 0x000fe200000e0000 */
[----:B------:R-:W-:Y:S01]  /*7cd0*/  VIADD R4, R4, 0xffffffff ;  /* 0xffffffff04047836 */ /* 0x000fe20000000000 */
[----:B------:R-:W-:Y:S01]  /*7ce0*/  R2UR UR15, R20 ;  /* 0x00000000140f72ca */ /* 0x000fe200000e0000 */
[----:B------:R-:W-:Y:S01]  /*7cf0*/  UIADD3 UR16, UP0, UR24, 0xf0, URZ ;  /* 0x000000f018107890 */ /* 0x000fe2000ff1e03f */
[----:B------:R-:W-:Y:S01]  /*7d00*/  R2UR UR22, R15 ;  /* 0x000000000f1672ca */ /* 0x000fe200000e0000 */
[----:B------:R-:W-:Y:S01]  /*7d10*/  UIADD3 UR30, UP1, UR24, 0x1f0, URZ ;  /* 0x000001f0181e7890 */ /* 0x000fe2000ff3e03f */
[----:B------:R-:W-:Y:S01]  /*7d20*/  R2UR UR9, R21 ;  /* 0x00000000150972ca */ /* 0x000fe200000e0000 */
[----:B------:R-:W-:Y:S01]  /*7d30*/  UIADD3.X UR17, URZ, UR25, URZ, UP0, !UPT ;  /* 0x000000193f117290 */ /* 0x000fe200087fe43f */
[----:B------:R-:W-:Y:S01]  /*7d40*/  R2UR UR10, R22 ;  /* 0x00000000160a72ca */ /* 0x000fe200000e0000 */
[----:B------:R-:W-:Y:S01]  /*7d50*/  VIADD R7, R7, 0x1 ;  /* 0x0000000107077836 */ /* 0x000fe20000000000 */
[----:B------:R-:W-:Y:S01]  /*7d60*/  R2UR UR12, R6 ;  /* 0x00000000060c72ca */ /* 0x000fe200000e0000 */
[----:B------:R-:W-:Y:S01]  /*7d70*/  UPRMT UR28, URZ, 0x5410, UR13 ;  /* 0x000054103f1c7896 */ /* 0x000fe2000800000d */
[----:B------:R-:W-:Y:S01]  /*7d80*/  R2UR UR23, R19 ;  /* 0x00000000131772ca */ /* 0x000fe200000e0000 */
[----:B------:R-:W-:Y:S01]  /*7d90*/  USHF.L.U32 UR8, UR8, 0xc, URZ ;  /* 0x0000000c08087899 */ /* 0x000fe2000800063f */
[----:B------:R-:W-:Y:S01]  /*7da0*/  ISETP.GT.AND P1, PT, R4, 0x1, PT ;  /* 0x000000010400780c */ /* 0x000fe20003f24270 */
[----:B------:R-:W-:Y:S01]  /*7db0*/  UIADD3.X UR31, URZ, UR25, URZ, UP1, !UPT ;  /* 0x000000193f1f7290 */ /* 0x000fe20008ffe43f */
[C---:B------:R-:W-:Y:S01]  /*7dc0*/  ISETP.NE.AND P0, PT, R7.reuse, 0x7, PT ;  /* 0x000000070700780c */ /* 0x040fe20003f05270 */
[----:B------:R-:W-:Y:S01]  /*7dd0*/  ULEA UR11, UR26, UR8, 0xb ;  /* 0x000000081a0b7291 */ /* 0x000fe2000f8e583f */
[----:B------:R-:W-:Y:S01]  /*7de0*/  VIADD R22, R22, 0x20 ;  /* 0x0000002016167836 */ /* 0x000fe20000000000 */
[----:B------:R-:W-:Y:S01]  /*7df0*/  ULOP3.LUT UR8, UR8, 0xc00, UR27, 0xf8, !UPT ;  /* 0x00000c0008087892 */ /* 0x000fe2000f8ef81b */
[----:B------:R-:W-:Y:S01]  /*7e00*/  SEL R12, RZ, 0x1, P0 ;  /* 0x00000001ff0c7807 */ /* 0x000fe20000000000 */
[----:B------:R-:W-:Y:S01]  /*7e10*/  ULEA UR11, UR11, UR15, 0x2 ;  /* 0x0000000f0b0b7291 */ /* 0x000fe2000f8e103f */
[----:B------:R-:W-:Y:S01]  /*7e20*/  SEL R7, R7, RZ, P0 ;  /* 0x000000ff07077207 */ /* 0x000fe20000000000 */
[----:B------:R-:W-:Y:S01]  /*7e30*/  ULEA UR8, UR8, UR15, 0x2 ;  /* 0x0000000f08087291 */ /* 0x000fe2000f8e103f */
[----:B------:R-:W-:Y:S01]  /*7e40*/  LOP3.LUT R5, R5, R12, RZ, 0x3c, !PT ;  /* 0x0000000c05057212 */ /* 0x000fe200078e3cff */
[----:B------:R-:W-:-:S02]  /*7e50*/  UIADD3 UR20, UR11, 0x180, URZ ;  /* 0x000001800b147890 */ /* 0x000fc4000fffe03f */
[----:B------:R-:W-:Y:S02]  /*7e60*/  UPRMT UR15, URZ, 0x5410, UR14 ;  /* 0x000054103f0f7896 */ /* 0x000fe4000800000e */
[----:B------:R-:W-:Y:S01]  /*7e70*/  UIADD3 UR21, UR8, 0x1c180, URZ ;  /* 0x0001c18008157890 */ /* 0x000fe2000fffe03f */
[----:B------:R-:W-:Y:S01]  /*7e80*/  UMOV UR18, 0x0 ;  /* 0x0000000000127882 */ /* 0x000fe20000000000 */
[----:B------:R-:W-:Y:S01]  /*7e90*/  UMOV UR19, 0x10000000 ;  /* 0x1000000000137882 */ /* 0x000fe20000000000 */
[----:B------:R-:W-:Y:S01]  /*7ea0*/  UMOV UR11, UR22 ;  /* 0x00000016000b7c82 */ /* 0x000fe20008000000 */
[----:B------:R-:W-:-:S03]  /*7eb0*/  UMOV UR8, UR20 ;  /* 0x0000001400087c82 */ /* 0x000fc60008000000 */
[----:B------:R0:W-:Y:S02]  /*7ec0*/  UTMALDG.3D.MULTICAST [UR8], [UR16], UR15, desc[UR18] ;  /* 0x00001208100073b4 */ /* 0x0001e4000801180f */
[----:B0-----:R-:W-:Y:S01]  /*7ed0*/  UMOV UR8, UR21 ;  /* 0x0000001500087c82 */ /* 0x001fe20008000000 */
[----:B------:R-:W-:Y:S02]  /*7ee0*/  UMOV UR11, UR23 ;  /* 0x00000017000b7c82 */ /* 0x000fe40008000000 */
[----:B------:R0:W-:Y:S02]  /*7ef0*/  UTMALDG.3D.MULTICAST [UR8], [UR30], UR28, desc[UR18] ;  /* 0x000012081e0073b4 */ /* 0x0001e4000801181c */
[----:B0-----:R-:W-:Y:S05]  /*7f00*/  @P1 BRA `(.L_x_218) ;  /* 0xfffffffc00341947 */ /* 0x001fea000383ffff */
.L_x_215:
[----:B------:R-:W-:Y:S05]  /*7f10*/  BSYNC B1 ;  /* 0x0000000000017941 */ /* 0x000fea0003800000 */
.L_x_214:
[----:B------:R-:W-:Y:S01]  /*7f20*/  LOP3.LUT P1, RZ, R11, 0xff, RZ, 0xc0, !PT ;  /* 0x000000ff0bff7812 */ /* 0x000fe2000782c0ff */
[C---:B------:R-:W-:Y:S01]  /*7f30*/  IMAD.IADD R13, R8.reuse, 0x1, R13 ;  /* 0x00000001080d7824 */ /* 0x040fe200078e020d */
[----:B------:R-:W-:Y:S01]  /*7f40*/  ULDC.64 UR8, c[0x0][0x650] ;  /* 0x0001940000087ab9 */ /* 0x000fe20000000a00 */
[C---:B------:R-:W-:Y:S01]  /*7f50*/  ISETP.GE.U32.AND P2, PT, R8.reuse, 0x7, PT ;  /* 0x000000070800780c */ /* 0x040fe20003f46070 */
[----:B------:R-:W-:Y:S01]  /*7f60*/  BSSY B1, `(.L_x_219) ;  /* 0x000006d000017945 */ /* 0x000fe20003800000 */
[C---:B------:R-:W-:Y:S01]  /*7f70*/  IMAD.WIDE.U32 R4, R13.reuse, 0x24924925, RZ ;  /* 0x249249250d047825 */ /* 0x040fe200078e00ff */
[----:B------:R-:W-:Y:S02]  /*7f80*/  ISETP.GT.U32.AND P0, PT, R13, 0x6, PT ;  /* 0x000000060d00780c */ /* 0x000fe40003f04070 */
[----:B------:R-:W-:Y:S01]  /*7f90*/  PRMT R11, RZ, 0x7610, R11 ;  /* 0x00007610ff0b7816 */ /* 0x000fe2000000000b */
[----:B------:R-:W-:Y:S01]  /*7fa0*/  IMAD.MOV.U32 R12, RZ, RZ, -0x1 ;  /* 0xffffffffff0c7424 */ /* 0x000fe200078e00ff */
[----:B------:R-:W-:Y:S01]  /*7fb0*/  ISETP.LT.U32.AND P0, PT, R8, 0x7, P0 ;  /* 0x000000070800780c */ /* 0x000fe20000701070 */
[----:B------:R-:W-:-:S02]  /*7fc0*/  IMAD.MOV.U32 R19, RZ, RZ, -0x1 ;  /* 0xffffffffff137424 */ /* 0x000fc400078e00ff */
[----:B------:R-:W0:Y:S01]  /*7fd0*/  @P1 S2R R7, SR_CgaCtaId ;  /* 0x0000000000071919 */ /* 0x000e220000008800 */
[----:B------:R-:W-:Y:S02]  /*7fe0*/  SEL R4, RZ, 0x1, !P0 ;  /* 0x00000001ff047807 */ /* 0x000fe40004000000 */
[----:B------:R-:W-:Y:S02]  /*7ff0*/  IADD3 R16, P0, R16, UR50, RZ ;  /* 0x0000003210107c10 */ /* 0x000fe4000ff1e0ff */
[----:B------:R-:W-:Y:S02]  /*8000*/  @P1 MOV R6, 0x400 ;  /* 0x0000040000061802 */ /* 0x000fe40000000f00 */
[----:B------:R-:W-:Y:S02]  /*8010*/  IADD3.X R17, R17, UR38, RZ, P0, !PT ;  /* 0x0000002611117c10 */ /* 0x000fe400087fe4ff */
[----:B------:R-:W-:Y:S02]  /*8020*/  ISETP.GE.U32.AND P0, PT, R16, UR8, PT ;  /* 0x0000000810007c0c */ /* 0x000fe4000bf06070 */
[----:B------:R-:W-:-:S02]  /*8030*/  LOP3.LUT R3, R3, R4, RZ, 0x3c, !PT ;  /* 0x0000000403037212 */ /* 0x000fc400078e3cff */
[----:B------:R-:W-:Y:S02]  /*8040*/  ISETP.GE.U32.AND.EX P0, PT, R17, UR9, PT, P0 ;  /* 0x0000000911007c0c */ /* 0x000fe4000bf06100 */
[----:B0-----:R-:W-:Y:S01]  /*8050*/  @P1 LEA R6, R7, R6, 0x18 ;  /* 0x0000000607061211 */ /* 0x001fe200078ec0ff */
[----:B------:R-:W-:-:S03]  /*8060*/  IMAD.IADD R7, R13, 0x1, -R5 ;  /* 0x000000010d077824 */ /* 0x000fc600078e0a05 */
[----:B------:R0:W-:Y:S02]  /*8070*/  @P1 SYNCS.ARRIVE.TRANS64.A1T0 RZ, [R6+URZ+0x88], RZ ;  /* 0x000088ff06ff19a7 */ /* 0x0001e4000810003f */
[----:B------:R-:W-:-:S04]  /*8080*/  LEA.HI R7, R7, R5, RZ, 0x1f ;  /* 0x0000000507077211 */ /* 0x000fc800078ff8ff */
[----:B------:R-:W-:Y:S01]  /*8090*/  SHF.R.U32.HI R4, RZ, 0x2, R7 ;  /* 0x00000002ff047819 */ /* 0x000fe20000011607 */
[----:B0-----:R-:W-:-:S03]  /*80a0*/  IMAD.MOV.U32 R6, RZ, RZ, -0x1 ;  /* 0xffffffffff067424 */ /* 0x001fc600078e00ff */
[--C-:B------:R-:W-:Y:S01]  /*80b0*/  @P2 LOP3.LUT R3, R3, 0x1, R4.reuse, 0x78, !PT ;  /* 0x0000000103032812 */ /* 0x100fe200078e7804 */
[----:B------:R-:W-:Y:S01]  /*80c0*/  IMAD R13, R4, -0x7, R13 ;  /* 0xfffffff9040d7824 */ /* 0x000fe200078e020d */
[----:B------:R-:W-:Y:S01]  /*80d0*/  PRMT R4, RZ, 0x7610, R4 ;  /* 0x00007610ff047816 */ /* 0x000fe20000000004 */
[----:B------:R-:W-:Y:S06]  /*80e0*/  @P0 BRA `(.L_x_220) ;  /* 0x0000000400500947 */ /* 0x000fec0003800000 */
[----:B------:R-:W0:Y:S01]  /*80f0*/  S2R R15, SR_CTAID.X ;  /* 0x00000000000f7919 */ /* 0x000e220000002500 */
[----:B------:R-:W-:Y:S01]  /*8100*/  ULDC.64 UR8, c[0x0][0x628] ;  /* 0x00018a0000087ab9 */ /* 0x000fe20000000a00 */
[----:B------:R-:W1:Y:S01]  /*8110*/  LDC R20, c[0x0][0x144] ;  /* 0x00005100ff147b82 */ /* 0x000e620000000800 */
[----:B------:R-:W-:Y:S01]  /*8120*/  ISETP.NE.U32.AND P0, PT, RZ, UR8, PT ;  /* 0x00000008ff007c0c */ /* 0x000fe2000bf05070 */
[----:B------:R-:W2:Y:S01]  /*8130*/  S2R R12, SR_CTAID.Y ;  /* 0x00000000000c7919 */ /* 0x000ea20000002600 */
[----:B------:R-:W-:Y:S01]  /*8140*/  ULDC UR10, c[0x0][0x150] ;  /* 0x00005400000a7ab9 */ /* 0x000fe20000000800 */
[----:B------:R-:W-:Y:S01]  /*8150*/  ULDC UR11, c[0x0][0x630] ;  /* 0x00018c00000b7ab9 */ /* 0x000fe20000000800 */
[----:B------:R-:W-:Y:S01]  /*8160*/  ISETP.NE.AND.EX P0, PT, RZ, UR9, PT, P0 ;  /* 0x00000009ff007c0c */ /* 0x000fe2000bf05300 */
[----:B------:R-:W-:Y:S01]  /*8170*/  IMAD.MOV.U32 R4, RZ, RZ, R16 ;  /* 0x000000ffff047224 */ /* 0x000fe200078e0010 */
[----:B0-----:R-:W-:-:S05]  /*8180*/  I2FP.F32.U32 R5, R15 ;  /* 0x0000000f00057245 */ /* 0x001fca0000201000 */
[----:B------:R-:W-:Y:S01]  /*8190*/  FMUL R21, R5, UR10 ;  /* 0x0000000a05157c20 */ /* 0x000fe20008400000 */
[----:B------:R-:W-:-:S05]  /*81a0*/  IMAD.MOV.U32 R5, RZ, RZ, R17 ;  /* 0x000000ffff057224 */ /* 0x000fca00078e0011 */
[----:B--2---:R-:W-:Y:S05]  /*81b0*/  @!P0 BRA `(.L_x_221) ;  /* 0x0000000000288947 */ /* 0x004fea0003800000 */
[----:B------:R-:W-:Y:S02]  /*81c0*/  ULDC UR10, c[0x0][0x634] ;  /* 0x00018d00000a7ab9 */ /* 0x000fe40000000800 */
[----:B------:R-:W-:-:S05]  /*81d0*/  IADD3 R5, P0, R16, UR10, RZ ;  /* 0x0000000a10057c10 */ /* 0x000fca000ff1e0ff */
[----:B------:R-:W-:-:S04]  /*81e0*/  IMAD.X R19, RZ, RZ, R17, P0 ;  /* 0x000000ffff137224 */ /* 0x000fc800000e0611 */
[----:B------:R-:W-:-:S04]  /*81f0*/  IMAD.WIDE.U32 R6, R19, UR8, RZ ;  /* 0x0000000813067c25 */ /* 0x000fc8000f8e00ff */
[----:B------:R-:W-:-:S04]  /*8200*/  IMAD.WIDE.U32 R6, P0, R5, UR9, R6 ;  /* 0x0000000905067c25 */ /* 0x000fc8000f800006 */
[----:B------:R-:W-:-:S04]  /*8210*/  IMAD.WIDE.U32 R4, R5, UR8, RZ ;  /* 0x0000000805047c25 */ /* 0x000fc8000f8e00ff */
[----:B------:R-:W-:Y:S01]  /*8220*/  IMAD.MOV.U32 R4, RZ, RZ, R7 ;  /* 0x000000ffff047224 */ /* 0x000fe200078e0007 */
[----:B------:R-:W-:Y:S01]  /*8230*/  IADD3 RZ, P1, R5, R6, RZ ;  /* 0x0000000605ff7210 */ /* 0x000fe20007f3e0ff */
[----:B------:R-:W-:-:S04]  /*8240*/  IMAD.X R5, RZ, RZ, RZ, P0 ;  /* 0x000000ffff057224 */ /* 0x000fc800000e06ff */
[----:B------:R-:W-:-:S08]  /*8250*/  IMAD.WIDE.U32.X R4, R19, UR9, R4, P1 ;  /* 0x0000000913047c25 */ /* 0x000fd000088e0404 */
.L_x_221:
[--C-:B------:R-:W-:Y:S01]  /*8260*/  SHF.R.U64 R14, R4, UR11, R5.reuse ;  /* 0x0000000b040e7c19 */ /* 0x100fe20008001205 */
[----:B------:R-:W0:Y:S01]  /*8270*/  F2I.U32.TRUNC.NTZ R21, R21 ;  /* 0x0000001500157305 */ /* 0x000e22000020f000 */
[----:B------:R-:W-:Y:S01]  /*8280*/  SHF.R.U32.HI R4, RZ, UR11, R5 ;  /* 0x0000000bff047c19 */ /* 0x000fe20008011605 */
[----:B------:R-:W-:Y:S01]  /*8290*/  ULDC.64 UR8, c[0x0][0x620] ;  /* 0x0001880000087ab9 */ /* 0x000fe20000000a00 */
[----:B------:R-:W-:Y:S01]  /*82a0*/  IADD3 R7, P0, RZ, -R14, RZ ;  /* 0x8000000eff077210 */ /* 0x000fe20007f1e0ff */
[----:B------:R-:W-:-:S04]  /*82b0*/  ULDC.64 UR10, c[0x0][0x640] ;  /* 0x00019000000a7ab9 */ /* 0x000fc80000000a00 */
[----:B------:R-:W-:Y:S01]  /*82c0*/  IMAD.X R4, RZ, RZ, ~R4, P0 ;  /* 0x000000ffff047224 */ /* 0x000fe200000e0e04 */
[----:B------:R-:W-:-:S03]  /*82d0*/  ISETP.NE.U32.AND P0, PT, RZ, UR10, PT ;  /* 0x0000000aff007c0c */ /* 0x000fc6000bf05070 */
[----:B------:R-:W-:Y:S01]  /*82e0*/  IMAD R6, R4, UR8, RZ ;  /* 0x0000000804067c24 */ /* 0x000fe2000f8e02ff */
[----:B------:R-:W-:Y:S01]  /*82f0*/  ISETP.NE.AND.EX P0, PT, RZ, UR11, PT, P0 ;  /* 0x0000000bff007c0c */ /* 0x000fe2000bf05300 */
[----:B------:R-:W-:Y:S01]  /*8300*/  IMAD.WIDE.U32 R4, R7, UR8, R16 ;  /* 0x0000000807047c25 */ /* 0x000fe2000f8e0010 */
[----:B------:R-:W-:-:S03]  /*8310*/  ULDC UR8, c[0x0][0x618] ;  /* 0x0001860000087ab9 */ /* 0x000fc60000000800 */
[----:B------:R-:W-:Y:S01]  /*8320*/  IMAD R7, R7, UR9, R6 ;  /* 0x0000000907077c24 */ /* 0x000fe2000f8e0206 */
[----:B------:R-:W-:Y:S01]  /*8330*/  ULDC UR9, c[0x0][0x154] ;  /* 0x0000550000097ab9 */ /* 0x000fe20000000800 */
[----:B0-----:R-:W-:Y:S02]  /*8340*/  IMAD.MOV R6, RZ, RZ, -R21 ;  /* 0x000000ffff067224 */ /* 0x001fe400078e0a15 */
[----:B------:R-:W0:Y:S01]  /*8350*/  LDC R21, c[0x0][0x148] ;  /* 0x00005200ff157b82 */ /* 0x000e220000000800 */
[----:B------:R-:W-:Y:S02]  /*8360*/  IMAD.IADD R5, R5, 0x1, R7 ;  /* 0x0000000105057824 */ /* 0x000fe400078e0207 */
[----:B-1----:R-:W-:Y:S01]  /*8370*/  IMAD R15, R20, R6, R15 ;  /* 0x00000006140f7224 */ /* 0x002fe200078e020f */
[----:B------:R-:W-:Y:S02]  /*8380*/  I2FP.F32.U32 R6, R12 ;  /* 0x0000000c00067245 */ /* 0x000fe40000201000 */
[----:B------:R-:W-:-:S02]  /*8390*/  SHF.R.U64 R19, R4, UR8, R5 ;  /* 0x0000000804137c19 */ /* 0x000fc40008001205 */
[----:B------:R-:W-:Y:S01]  /*83a0*/  SHF.R.U32.HI R4, RZ, UR8, R5 ;  /* 0x00000008ff047c19 */ /* 0x000fe20008011605 */
[----:B------:R-:W-:Y:S01]  /*83b0*/  FMUL R6, R6, UR9 ;  /* 0x0000000906067c20 */ /* 0x000fe20008400000 */
[----:B------:R-:W-:Y:S02]  /*83c0*/  ULDC UR8, c[0x0][0x608] ;  /* 0x0001820000087ab9 */ /* 0x000fe40000000800 */
[--C-:B------:R-:W-:Y:S01]  /*83d0*/  SHF.R.U64 R22, R19, UR8, R4.reuse ;  /* 0x0000000813167c19 */ /* 0x100fe20008001204 */
[----:B------:R1:W2:Y:S01]  /*83e0*/  F2I.U32.TRUNC.NTZ R24, R6 ;  /* 0x0000000600187305 */ /* 0x0002a2000020f000 */
[----:B------:R-:W-:Y:S01]  /*83f0*/  SHF.R.U32.HI R5, RZ, UR8, R4 ;  /* 0x00000008ff057c19 */ /* 0x000fe20008011604 */
[----:B------:R-:W-:-:S03]  /*8400*/  ULDC UR8, c[0x0][0x658] ;  /* 0x0001960000087ab9 */ /* 0x000fc60000000800 */
[--C-:B------:R-:W-:Y:S02]  /*8410*/  SHF.R.U64 R20, R22, UR8, R5.reuse ;  /* 0x0000000816147c19 */ /* 0x100fe40008001205 */
[----:B------:R-:W-:-:S03]  /*8420*/  SHF.R.U32.HI R23, RZ, UR8, R5 ;  /* 0x00000008ff177c19 */ /* 0x000fc60008011605 */
[----:B------:R-:W-:Y:S02]  /*8430*/  IMAD.MOV.U32 R4, RZ, RZ, R20 ;  /* 0x000000ffff047224 */ /* 0x000fe400078e0014 */
[----:B------:R-:W-:Y:S01]  /*8440*/  IMAD.MOV.U32 R5, RZ, RZ, R23 ;  /* 0x000000ffff057224 */ /* 0x000fe200078e0017 */
[----:B-1----:R-:W-:Y:S06]  /*8450*/  @!P0 BRA `(.L_x_222) ;  /* 0x0000000000288947 */ /* 0x002fec0003800000 */
        /* <DEDUP_REMOVED lines=10> */
.L_x_222:
[----:B------:R-:W-:Y:S01]  /*8500*/  ISETP.NE.AND P0, PT, R2, 0x1, PT ;  /* 0x000000010200780c */ /* 0x000fe20003f05270 */
[----:B------:R-:W-:Y:S01]  /*8510*/  ULDC UR8, c[0x0][0x648] ;  /* 0x0001920000087ab9 */ /* 0x000fe20000000800 */
[----:B------:R-:W-:Y:S01]  /*8520*/  LOP3.LUT R22, R22, UR7, RZ, 0xc0, !PT ;  /* 0x0000000716167c12 */ /* 0x000fe2000f8ec0ff */
[----:B--2---:R-:W-:Y:S01]  /*8530*/  IMAD.MOV R24, RZ, RZ, -R24 ;  /* 0x000000ffff187224 */ /* 0x004fe200078e0a18 */
[----:B------:R-:W-:Y:S01]  /*8540*/  SHF.R.U64 R5, R4, UR8, R5 ;  /* 0x0000000804057c19 */ /* 0x000fe20008001205 */
[----:B------:R-:W-:Y:S01]  /*8550*/  ULDC UR8, c[0x0][0x638] ;  /* 0x00018e0000087ab9 */ /* 0x000fe20000000800 */
[----:B------:R-:W-:Y:S01]  /*8560*/  LOP3.LUT R19, R19, UR4, RZ, 0xc0, !PT ;  /* 0x0000000413137c12 */ /* 0x000fe2000f8ec0ff */
[----:B------:R-:W-:Y:S01]  /*8570*/  ULDC UR9, c[0x0][0x610] ;  /* 0x0001840000097ab9 */ /* 0x000fe20000000800 */
[----:B------:R-:W-:Y:S02]  /*8580*/  IMAD.MOV.U32 R4, RZ, RZ, 0x1 ;  /* 0x00000001ff047424 */ /* 0x000fe400078e00ff */
[----:B------:R-:W-:-:S02]  /*8590*/  IMAD.MOV R7, RZ, RZ, -R5 ;  /* 0x000000ffff077224 */ /* 0x000fc400078e0a05 */
[----:B------:R-:W-:Y:S02]  /*85a0*/  IMAD R22, R5, UR5, R22 ;  /* 0x0000000505167c24 */ /* 0x000fe4000f8e0216 */
[----:B0-----:R-:W-:Y:S02]  /*85b0*/  @P0 IMAD R15, R21, R24, R12 ;  /* 0x00000018150f0224 */ /* 0x001fe400078e020c */
[----:B------:R-:W-:Y:S01]  /*85c0*/  IMAD R20, R7, UR8, R20 ;  /* 0x0000000807147c24 */ /* 0x000fe2000f8e0214 */
[----:B------:R-:W-:Y:S01]  /*85d0*/  ULDC UR8, c[0x0][0x600] ;  /* 0x0001800000087ab9 */ /* 0x000fe20000000800 */
[----:B------:R-:W-:Y:S02]  /*85e0*/  IMAD R15, R22, UR9, R15 ;  /* 0x00000009160f7c24 */ /* 0x000fe4000f8e020f */
[----:B------:R-:W-:Y:S02]  /*85f0*/  IMAD R20, R20, UR8, R19 ;  /* 0x0000000814147c24 */ /* 0x000fe4000f8e0213 */
[----:B------:R-:W-:-:S03]  /*8600*/  IMAD.MOV.U32 R6, RZ, RZ, R14 ;  /* 0x000000ffff067224 */ /* 0x000fc600078e000e */
[----:B------:R-:W-:Y:S02]  /*8610*/  SEL R19, R20, R15, !P0 ;  /* 0x0000000f14137207 */ /* 0x000fe40004000000 */
[----:B------:R-:W-:-:S07]  /*8620*/  SEL R12, R15, R20, !P0 ;  /* 0x000000140f0c7207 */ /* 0x000fce0004000000 */
.L_x_220:
[----:B------:R-:W-:Y:S05]  /*8630*/  BSYNC B1 ;  /* 0x0000000000017941 */ /* 0x000fea0003800000 */
.L_x_219:
[----:B------:R-:W-:-:S13]  /*8640*/  LOP3.LUT P0, RZ, R4, 0xff, RZ, 0xc0, !PT ;  /* 0x000000ff04ff7812 */ /* 0x000fda000780c0ff */
[----:B------:R-:W-:Y:S05]  /*8650*/  @P0 BRA `(.L_x_223) ;  /* 0xfffffff400280947 */ /* 0x000fea000383ffff */
[----:B------:R-:W-:Y:S05]  /*8660*/  BSYNC B0 ;  /* 0x0000000000007941 */ /* 0x000fea0003800000 */
.L_x_212:
[----:B------:R-:W-:-:S03]  /*8670*/  UMOV UR8, 0xffffffff ;  /* 0xffffffff00087882 */ /* 0x000fc60000000000 */
[----:B------:R-:W-:Y:S05]  /*8680*/  BRA.DIV UR8, `(.L_x_224) ;  /* 0x0000000608807947 */ /* 0x000fea000b800000 */
[----:B------:R-:W-:-:S13]  /*8690*/  ELECT P6, URZ, PT ;  /* 0x00000000003f782f */ /* 0x000fda00038c0000 */
.L_x_241:
[----:B------:R-:W-:Y:S04]  /*86a0*/  BSSY B0, `(.L_x_225) ;  /* 0x0000046000007945 */ /* 0x000fe80003800000 */
[----:B------:R-:W-:Y:S05]  /*86b0*/  @!P6 BRA `(.L_x_226) ;  /* 0x000000040010e947 */ /* 0x000fea0003800000 */
[----:B------:R-:W-:-:S04]  /*86c0*/  LOP3.LUT R18, R18, 0x2, RZ, 0xfc, !PT ;  /* 0x0000000212127812 */ /* 0x000fc800078efcff */
[----:B------:R-:W-:-:S13]  /*86d0*/  ISETP.NE.AND P0, PT, R18, 0x3, PT ;  /* 0x000000031200780c */ /* 0x000fda0003f05270 */
[----:B------:R-:W-:Y:S05]  /*86e0*/  @!P0 BRA `(.L_x_227) ;  /* 0x0000000000048947 */ /* 0x000fea0003800000 */
[----:B------:R-:W-:Y:S01]  /*86f0*/  BPT.TRAP 0x1 ;  /* 0x000000040000795c */ /* 0x000fe20000300000 */
.L_x_227:
[----:B------:R-:W0:Y:S01]  /*8700*/  S2R R5, SR_CgaCtaId ;  /* 0x0000000000057919 */ /* 0x000e220000008800 */
[----:B------:R-:W-:Y:S02]  /*8710*/  MOV R0, 0x400 ;  /* 0x0000040000007802 */ /* 0x000fe40000000f00 */
[----:B------:R-:W-:Y:S02]  /*8720*/  SHF.L.U32 R4, R3, 0x1f, RZ ;  /* 0x0000001f03047819 */ /* 0x000fe400000006ff */
[----:B0-----:R-:W-:-:S05]  /*8730*/  LEA R0, R5, R0, 0x18 ;  /* 0x0000000005007211 */ /* 0x001fca00078ec0ff */
[----:B------:R-:W-:-:S04]  /*8740*/  VIADD R0, R0, 0x38 ;  /* 0x0000003800007836 */ /* 0x000fc80000000000 */
[C---:B------:R-:W-:Y:S02]  /*8750*/  IMAD R7, R13.reuse, 0x8, R0 ;  /* 0x000000080d077824 */ /* 0x040fe400078e0200 */
[----:B------:R-:W-:Y:S02]  /*8760*/  VIADD R13, R13, 0x1 ;  /* 0x000000010d0d7836 */ /* 0x000fe40000000000 */
[----:B------:R-:W0:Y:S03]  /*8770*/  SYNCS.PHASECHK.TRANS64.TRYWAIT P0, [R7+URZ], R4 ;  /* 0x00000004070075a7 */ /* 0x000e26000800017f */
[----:B------:R-:W-:-:S04]  /*8780*/  ISETP.NE.AND P1, PT, R13, 0x7, PT ;  /* 0x000000070d00780c */ /* 0x000fc80003f25270 */
[----:B------:R-:W-:Y:S02]  /*8790*/  SEL R2, RZ, 0x1, P1 ;  /* 0x00000001ff027807 */ /* 0x000fe40000800000 */
[----:B------:R-:W-:Y:S02]  /*87a0*/  SEL R13, R13, RZ, P1 ;  /* 0x000000ff0d0d7207 */ /* 0x000fe40000800000 */
[----:B------:R-:W-:-:S03]  /*87b0*/  LOP3.LUT R6, R3, R2, RZ, 0x3c, !PT ;  /* 0x0000000203067212 */ /* 0x000fc600078e3cff */
[----:B------:R-:W-:Y:S01]  /*87c0*/  IMAD R8, R13, 0x8, R0 ;  /* 0x000000080d087824 */ /* 0x000fe200078e0200 */
[----:B------:R-:W-:Y:S01]  /*87d0*/  SHF.L.U32 R5, R6, 0x1f, RZ ;  /* 0x0000001f06057819 */ /* 0x000fe200000006ff */
[----:B0-----:R-:W-:Y:S06]  /*87e0*/  @!P0 BRA `(.L_x_228) ;  /* 0x0000000400488947 */ /* 0x001fec0003800000 */
.L_x_242:
[----:B------:R-:W1:Y:S01]  /*87f0*/  SYNCS.PHASECHK.TRANS64.TRYWAIT P0, [R8+URZ], R5 ;  /* 0x00000005080075a7 */ /* 0x000e62000800017f */
[----:B------:R-:W-:-:S05]  /*8800*/  VIADD R2, R13, 0x1 ;  /* 0x000000010d027836 */ /* 0x000fca0000000000 */
[----:B------:R-:W-:-:S04]  /*8810*/  ISETP.NE.AND P1, PT, R2, 0x7, PT ;  /* 0x000000070200780c */ /* 0x000fc80003f25270 */
[----:B------:R-:W-:Y:S02]  /*8820*/  SEL R3, RZ, 0x1, P1 ;  /* 0x00000001ff037807 */ /* 0x000fe40000800000 */
[----:B0-----:R-:W-:Y:S02]  /*8830*/  SEL R7, R2, RZ, P1 ;  /* 0x000000ff02077207 */ /* 0x001fe40000800000 */
[----:B------:R-:W-:-:S03]  /*8840*/  LOP3.LUT R6, R6, R3, RZ, 0x3c, !PT ;  /* 0x0000000306067212 */ /* 0x000fc600078e3cff */
[----:B------:R-:W-:Y:S01]  /*8850*/  IMAD R9, R7, 0x8, R0 ;  /* 0x0000000807097824 */ /* 0x000fe200078e0200 */
[----:B------:R-:W-:Y:S01]  /*8860*/  SHF.L.U32 R4, R6, 0x1f, RZ ;  /* 0x0000001f06047819 */ /* 0x000fe200000006ff */
[----:B-1----:R-:W-:Y:S06]  /*8870*/  @!P0 BRA `(.L_x_229) ;  /* 0x0000000400388947 */ /* 0x002fec0003800000 */
.L_x_243:
[----:B------:R-:W1:Y:S01]  /*8880*/  SYNCS.PHASECHK.TRANS64.TRYWAIT P0, [R9+URZ], R4 ;  /* 0x00000004090075a7 */ /* 0x000e62000800017f */
[----:B------:R-:W-:-:S05]  /*8890*/  VIADD R2, R7, 0x1 ;  /* 0x0000000107027836 */ /* 0x000fca0000000000 */
[----:B------:R-:W-:-:S04]  /*88a0*/  ISETP.NE.AND P1, PT, R2, 0x7, PT ;  /* 0x000000070200780c */ /* 0x000fc80003f25270 */
[----:B------:R-:W-:Y:S02]  /*88b0*/  SEL R3, RZ, 0x1, P1 ;  /* 0x00000001ff037807 */ /* 0x000fe40000800000 */
[----:B------:R-:W-:Y:S02]  /*88c0*/  SEL R7, R2, RZ, P1 ;  /* 0x000000ff02077207 */ /* 0x000fe40000800000 */
[----:B------:R-:W-:-:S03]  /*88d0*/  LOP3.LUT R6, R6, R3, RZ, 0x3c, !PT ;  /* 0x0000000306067212 */ /* 0x000fc600078e3cff */
[----:B0-----:R-:W-:Y:S01]  /*88e0*/  IMAD R8, R7, 0x8, R0 ;  /* 0x0000000807087824 */ /* 0x001fe200078e0200 */
[----:B------:R-:W-:Y:S01]  /*88f0*/  SHF.L.U32 R5, R6, 0x1f, RZ ;  /* 0x0000001f06057819 */ /* 0x000fe200000006ff */
[----:B-1----:R-:W-:Y:S06]  /*8900*/  @!P0 BRA `(.L_x_230) ;  /* 0x0000000400288947 */ /* 0x002fec0003800000 */
.L_x_244:
        /* <DEDUP_REMOVED lines=9> */
.L_x_245:
[----:B------:R-:W1:Y:S01]  /*89a0*/  SYNCS.PHASECHK.TRANS64.TRYWAIT P0, [R9+URZ], R4 ;  /* 0x00000004090075a7 */ /* 0x000e62000800017f */
[----:B------:R-:W-:-:S05]  /*89b0*/  VIADD R2, R7, 0x1 ;  /* 0x0000000107027836 */ /* 0x000fca0000000000 */
[----:B------:R-:W-:-:S04]  /*89c0*/  ISETP.NE.AND P1, PT, R2, 0x7, PT ;  /* 0x000000070200780c */ /* 0x000fc80003f25270 */
[----:B------:R-:W-:Y:S02]  /*89d0*/  SEL R3, RZ, 0x1, P1 ;  /* 0x00000001ff037807 */ /* 0x000fe40000800000 */
[----:B------:R-:W-:Y:S02]  /*89e0*/  SEL R7, R2, RZ, P1 ;  /* 0x000000ff02077207 */ /* 0x000fe40000800000 */
[----:B------:R-:W-:-:S03]  /*89f0*/  LOP3.LUT R11, R6, R3, RZ, 0x3c, !PT ;  /* 0x00000003060b7212 */ /* 0x000fc600078e3cff */
[----:B------:R-:W-:Y:S01]  /*8a00*/  IMAD R6, R7, 0x8, R0 ;  /* 0x0000000807067824 */ /* 0x000fe200078e0200 */
[----:B0-----:R-:W-:Y:S01]  /*8a10*/  SHF.L.U32 R5, R11, 0x1f, RZ ;  /* 0x0000001f0b057819 */ /* 0x001fe200000006ff */
[----:B-1----:R-:W-:Y:S06]  /*8a20*/  @!P0 BRA `(.L_x_232) ;  /* 0x0000000400088947 */ /* 0x002fec0003800000 */
.L_x_246:
[----:B------:R-:W1:Y:S01]  /*8a30*/  SYNCS.PHASECHK.TRANS64.TRYWAIT P0, [R6+URZ], R5 ;  /* 0x00000005060075a7 */ /* 0x000e62000800017f */
[----:B------:R-:W-:-:S05]  /*8a40*/  VIADD R2, R7, 0x1 ;  /* 0x0000000107027836 */ /* 0x000fca0000000000 */
[----:B------:R-:W-:-:S04]  /*8a50*/  ISETP.NE.AND P1, PT, R2, 0x7, PT ;  /* 0x000000070200780c */ /* 0x000fc80003f25270 */
[----:B0-----:R-:W-:Y:S02]  /*8a60*/  SEL R4, RZ, 0x1, P1 ;  /* 0x00000001ff047807 */ /* 0x001fe40000800000 */
[----:B------:R-:W-:Y:S02]  /*8a70*/  SEL R3, R2, RZ, P1 ;  /* 0x000000ff02037207 */ /* 0x000fe40000800000 */
[----:B------:R-:W-:Y:S01]  /*8a80*/  LOP3.LUT R4, R11, R4, RZ, 0x3c, !PT ;  /* 0x000000040b047212 */ /* 0x000fe200078e3cff */
[----:B-1----:R-:W-:Y:S06]  /*8a90*/  @!P0 BRA `(.L_x_233) ;  /* 0x0000000400008947 */ /* 0x002fec0003800000 */
.L_x_247:
[----:B------:R-:W-:Y:S01]  /*8aa0*/  IMAD R3, R3, 0x8, R0 ;  /* 0x0000000803037824 */ /* 0x000fe200078e0200 */
[----:B------:R-:W-:-:S07]  /*8ab0*/  SHF.L.U32 R0, R4, 0x1f, RZ ;  /* 0x0000001f04007819 */ /* 0x000fce00000006ff */
.L_x_234:
[----:B-1----:R1:W2:Y:S02]  /*8ac0*/  SYNCS.PHASECHK.TRANS64.TRYWAIT P0, [R3+URZ], R0 ;  /* 0x00000000030075a7 */ /* 0x0022a4000800017f */
[----:B--2---:R-:W-:Y:S05]  /*8ad0*/  @!P0 NANOSLEEP.SYNCS 0x989680 ;  /* 0x009896800000895d */ /* 0x004fea0003900000 */
[----:B------:R-:W2:Y:S02]  /*8ae0*/  @!P0 SYNCS.PHASECHK.TRANS64 P0, [R3+URZ], R0 ;  /* 0x00000000030085a7 */ /* 0x000ea4000800007f */
[----:B--2---:R-:W-:Y:S05]  /*8af0*/  @!P0 BRA `(.L_x_234) ;  /* 0xfffffffc00f08947 */ /* 0x004fea000383ffff */
.L_x_226:
[----:B------:R-:W-:Y:S05]  /*8b00*/  BSYNC B0 ;  /* 0x0000000000007941 */ /* 0x000fea0003800000 */
.L_x_225:
[----:B------:R-:W-:Y:S05]  /*8b10*/  EXIT ;  /* 0x000000000000794d */ /* 0x000fea0003800000 */
.L_x_63:
[----:B-1----:R1:W2:Y:S02]  /*8b20*/  SYNCS.PHASECHK.TRANS64.TRYWAIT P1, [R3+URZ], R0 ;  /* 0x00000000030075a7 */ /* 0x0022a4000802017f */
[----:B--2---:R-:W-:Y:S05]  /*8b30*/  @!P1 NANOSLEEP.SYNCS 0x989680 ;  /* 0x009896800000995d */ /* 0x004fea0003900000 */
[----:B------:R-:W2:Y:S02]  /*8b40*/  @!P1 SYNCS.PHASECHK.TRANS64 P1, [R3+URZ], R0 ;  /* 0x00000000030095a7 */ /* 0x000ea4000802007f */
[----:B--2---:R-:W-:Y:S05]  /*8b50*/  @!P1 BRA `(.L_x_63) ;  /* 0xfffffffc00f09947 */ /* 0x004fea000383ffff */
[----:B------:R-:W-:Y:S05]  /*8b60*/  BRA `(.L_x_62) ;  /* 0xffffff8c00487947 */ /* 0x000fea000383ffff */
.L_x_68:
[----:B-1----:R1:W2:Y:S02]  /*8b70*/  SYNCS.PHASECHK.TRANS64.TRYWAIT P1, [R5+URZ], R4 ;  /* 0x00000004050075a7 */ /* 0x0022a4000802017f */
[----:B--2---:R-:W-:Y:S05]  /*8b80*/  @!P1 NANOSLEEP.SYNCS 0x989680 ;  /* 0x009896800000995d */ /* 0x004fea0003900000 */
[----:B------:R-:W2:Y:S02]  /*8b90*/  @!P1 SYNCS.PHASECHK.TRANS64 P1, [R5+URZ], R4 ;  /* 0x00000004050095a7 */ /* 0x000ea4000802007f */
[----:B--2---:R-:W-:Y:S05]  /*8ba0*/  @!P1 BRA `(.L_x_68) ;  /* 0xfffffffc00f09947 */ /* 0x004fea000383ffff */
[----:B------:R-:W-:Y:S05]  /*8bb0*/  BRA `(.L_x_67) ;  /* 0xffffff9000247947 */ /* 0x000fea000383ffff */
.L_x_213:
[----:B------:R-:W-:Y:S01]  /*8bc0*/  BSSY B1, `(.L_x_235) ;  /* 0x0000006000017945 */ /* 0x000fe20003800000 */
[----:B------:R-:W-:-:S07]  /*8bd0*/  IMAD.MOV.U32 R15, RZ, RZ, -0x1 ;  /* 0xffffffffff0f7424 */ /* 0x000fce00078e00ff */
[----:B------:R-:W-:Y:S05]  /*8be0*/  WARPSYNC.COLLECTIVE R15, `(.L_x_236) ;  /* 0x000000000f0c7348 */ /* 0x000fea0003c00000 */
[----:B------:R-:W-:Y:S02]  /*8bf0*/  ELECT P6, UR62, PT ;  /* 0x00000000003e782f */ /* 0x000fe400038c0000 */
[----:B------:R-:W-:Y:S01]  /*8c00*/  MOV R14, UR62 ;  /* 0x0000003e000e7c02 */ /* 0x000fe20008000f00 */
[----:B------:R-:W-:Y:S10]  /*8c10*/  ENDCOLLECTIVE ;  /* 0x000000000000791b */ /* 0x000ff40003800000 */
.L_x_236:
[----:B------:R-:W-:Y:S05]  /*8c20*/  BSYNC B1 ;  /* 0x0000000000017941 */ /* 0x000fea0003800000 */
.L_x_235:
[----:B------:R-:W-:Y:S05]  /*8c30*/  BRA `(.L_x_237) ;  /* 0xffffffec00bc7947 */ /* 0x000fea000383ffff */
.L_x_216:
[----:B0-----:R0:W1:Y:S02]  /*8c40*/  SYNCS.PHASECHK.TRANS64.TRYWAIT P0, [R21+URZ+0x38], R12 ;  /* 0x0000380c150075a7 */ /* 0x001064000800017f */
[----:B-1----:R-:W-:Y:S05]  /*8c50*/  @!P0 NANOSLEEP.SYNCS 0x989680 ;  /* 0x009896800000895d */ /* 0x002fea0003900000 */
[----:B------:R-:W1:Y:S02]  /*8c60*/  @!P0 SYNCS.PHASECHK.TRANS64 P0, [R21+URZ+0x38], R12 ;  /* 0x0000380c150085a7 */ /* 0x000e64000800007f */
[----:B-1----:R-:W-:Y:S05]  /*8c70*/  @!P0 BRA `(.L_x_216) ;  /* 0xfffffffc00f08947 */ /* 0x002fea000383ffff */
[----:B------:R-:W-:Y:S05]  /*8c80*/  BRA `(.L_x_238) ;  /* 0xffffffec00f87947 */ /* 0x000fea000383ffff */
.L_x_224:
[----:B------:R-:W-:Y:S01]  /*8c90*/  BSSY B0, `(.L_x_239) ;  /* 0x0000006000007945 */ /* 0x000fe20003800000 */
[----:B------:R-:W-:-:S07]  /*8ca0*/  IMAD.MOV.U32 R15, RZ, RZ, -0x1 ;  /* 0xffffffffff0f7424 */ /* 0x000fce00078e00ff */
[----:B------:R-:W-:Y:S05]  /*8cb0*/  WARPSYNC.COLLECTIVE R15, `(.L_x_240) ;  /* 0x000000000f0c7348 */ /* 0x000fea0003c00000 */
[----:B------:R-:W-:Y:S02]  /*8cc0*/  ELECT P6, UR62, PT ;  /* 0x00000000003e782f */ /* 0x000fe400038c0000 */
[----:B------:R-:W-:Y:S01]  /*8cd0*/  MOV R14, UR62 ;  /* 0x0000003e000e7c02 */ /* 0x000fe20008000f00 */
[----:B------:R-:W-:Y:S10]  /*8ce0*/  ENDCOLLECTIVE ;  /* 0x000000000000791b */ /* 0x000ff40003800000 */
.L_x_240:
[----:B------:R-:W-:Y:S05]  /*8cf0*/  BSYNC B0 ;  /* 0x0000000000007941 */ /* 0x000fea0003800000 */
.L_x_239:
[----:B------:R-:W-:Y:S05]  /*8d00*/  BRA `(.L_x_241) ;  /* 0xfffffff800647947 */ /* 0x000fea000383ffff */
.L_x_228:
[----:B0-----:R0:W1:Y:S02]  /*8d10*/  SYNCS.PHASECHK.TRANS64.TRYWAIT P0, [R7+URZ], R4 ;  /* 0x00000004070075a7 */ /* 0x001064000800017f */
[----:B-1----:R-:W-:Y:S05]  /*8d20*/  @!P0 NANOSLEEP.SYNCS 0x989680 ;  /* 0x009896800000895d */ /* 0x002fea0003900000 */
[----:B------:R-:W1:Y:S02]  /*8d30*/  @!P0 SYNCS.PHASECHK.TRANS64 P0, [R7+URZ], R4 ;  /* 0x00000004070085a7 */ /* 0x000e64000800007f */
[----:B-1----:R-:W-:Y:S05]  /*8d40*/  @!P0 BRA `(.L_x_228) ;  /* 0xfffffffc00f08947 */ /* 0x002fea000383ffff */
[----:B------:R-:W-:Y:S05]  /*8d50*/  BRA `(.L_x_242) ;  /* 0xfffffff800a47947 */ /* 0x000fea000383ffff */
.L_x_229:
[----:B0-----:R0:W1:Y:S02]  /*8d60*/  SYNCS.PHASECHK.TRANS64.TRYWAIT P0, [R8+URZ], R5 ;  /* 0x00000005080075a7 */ /* 0x001064000800017f */
[----:B-1----:R-:W-:Y:S05]  /*8d70*/  @!P0 NANOSLEEP.SYNCS 0x989680 ;  /* 0x009896800000895d */ /* 0x002fea0003900000 */
[----:B------:R-:W1:Y:S02]  /*8d80*/  @!P0 SYNCS.PHASECHK.TRANS64 P0, [R8+URZ], R5 ;  /* 0x00000005080085a7 */ /* 0x000e64000800007f */
[----:B-1----:R-:W-:Y:S05]  /*8d90*/  @!P0 BRA `(.L_x_229) ;  /* 0xfffffffc00f08947 */ /* 0x002fea000383ffff */
[----:B------:R-:W-:Y:S05]  /*8da0*/  BRA `(.L_x_243) ;  /* 0xfffffff800b47947 */ /* 0x000fea000383ffff */
.L_x_230:
[----:B0-----:R0:W1:Y:S02]  /*8db0*/  SYNCS.PHASECHK.TRANS64.TRYWAIT P0, [R9+URZ], R4 ;  /* 0x00000004090075a7 */ /* 0x001064000800017f */
[----:B-1----:R-:W-:Y:S05]  /*8dc0*/  @!P0 NANOSLEEP.SYNCS 0x989680 ;  /* 0x009896800000895d */ /* 0x002fea0003900000 */
[----:B------:R-:W1:Y:S02]  /*8dd0*/  @!P0 SYNCS.PHASECHK.TRANS64 P0, [R9+URZ], R4 ;  /* 0x00000004090085a7 */ /* 0x000e64000800007f */
[----:B-1----:R-:W-:Y:S05]  /*8de0*/  @!P0 BRA `(.L_x_230) ;  /* 0xfffffffc00f08947 */ /* 0x002fea000383ffff */
[----:B------:R-:W-:Y:S05]  /*8df0*/  BRA `(.L_x_244) ;  /* 0xfffffff800c47947 */ /* 0x000fea000383ffff */
.L_x_231:
[----:B0-----:R0:W1:Y:S02]  /*8e00*/  SYNCS.PHASECHK.TRANS64.TRYWAIT P0, [R8+URZ], R5 ;  /* 0x00000005080075a7 */ /* 0x001064000800017f */
[----:B-1----:R-:W-:Y:S05]  /*8e10*/  @!P0 NANOSLEEP.SYNCS 0x989680 ;  /* 0x009896800000895d */ /* 0x002fea0003900000 */
[----:B------:R-:W1:Y:S02]  /*8e20*/  @!P0 SYNCS.PHASECHK.TRANS64 P0, [R8+URZ], R5 ;  /* 0x00000005080085a7 */ /* 0x000e64000800007f */
[----:B-1----:R-:W-:Y:S05]  /*8e30*/  @!P0 BRA `(.L_x_231) ;  /* 0xfffffffc00f08947 */ /* 0x002fea000383ffff */
[----:B------:R-:W-:Y:S05]  /*8e40*/  BRA `(.L_x_245) ;  /* 0xfffffff800d47947 */ /* 0x000fea000383ffff */
.L_x_232:
[----:B0-----:R0:W1:Y:S02]  /*8e50*/  SYNCS.PHASECHK.TRANS64.TRYWAIT P0, [R9+URZ], R4 ;  /* 0x00000004090075a7 */ /* 0x001064000800017f */
[----:B-1----:R-:W-:Y:S05]  /*8e60*/  @!P0 NANOSLEEP.SYNCS 0x989680 ;  /* 0x009896800000895d */ /* 0x002fea0003900000 */
[----:B------:R-:W1:Y:S02]  /*8e70*/  @!P0 SYNCS.PHASECHK.TRANS64 P0, [R9+URZ], R4 ;  /* 0x00000004090085a7 */ /* 0x000e64000800007f */
[----:B-1----:R-:W-:Y:S05]  /*8e80*/  @!P0 BRA `(.L_x_232) ;  /* 0xfffffffc00f08947 */ /* 0x002fea000383ffff */
[----:B------:R-:W-:Y:S05]  /*8e90*/  BRA `(.L_x_246) ;  /* 0xfffffff800e47947 */ /* 0x000fea000383ffff */
.L_x_233:
[----:B0-----:R0:W1:Y:S02]  /*8ea0*/  SYNCS.PHASECHK.TRANS64.TRYWAIT P0, [R6+URZ], R5 ;  /* 0x00000005060075a7 */ /* 0x001064000800017f */
[----:B-1----:R-:W-:Y:S05]  /*8eb0*/  @!P0 NANOSLEEP.SYNCS 0x989680 ;  /* 0x009896800000895d */ /* 0x002fea0003900000 */
[----:B------:R-:W1:Y:S02]  /*8ec0*/  @!P0 SYNCS.PHASECHK.TRANS64 P0, [R6+URZ], R5 ;  /* 0x00000005060085a7 */ /* 0x000e64000800007f */
[----:B-1----:R-:W-:Y:S05]  /*8ed0*/  @!P0 BRA `(.L_x_233) ;  /* 0xfffffffc00f08947 */ /* 0x002fea000383ffff */
[----:B------:R-:W-:Y:S05]  /*8ee0*/  BRA `(.L_x_247) ;  /* 0xfffffff800ec7947 */ /* 0x000fea000383ffff */
.L_x_248:
        /* <DEDUP_REMOVED lines=9> */
.L_x_249:


//--------------------- .nv.global.init           --------------------------
	.section	.nv.global.init,"aw",@progbits
	.align	4
.nv.global.init:
	.type		mrg32k3aM1SubSeq,@object
	.size		mrg32k3aM1SubSeq,(mrg32k3aM2SubSeq - mrg32k3aM1SubSeq)
mrg32k3aM1SubSeq:
        /*0000*/ 	.byte	0x0b, 0xcc, 0xee, 0x04, 0x73, 0x29, 0x8b, 0x6f, 0xf6, 0x53, 0x03, 0xf6, 0x23, 0xf6, 0xea, 0xda
        /* <DEDUP_REMOVED lines=125> */
	.type		mrg32k3aM2SubSeq,@object
	.size		mrg32k3aM2SubSeq,(mrg32k3aM1 - mrg32k3aM2SubSeq)
mrg32k3aM2SubSeq:
        /* <DEDUP_REMOVED lines=126> */
	.type		mrg32k3aM1,@object
	.size		mrg32k3aM1,(mrg32k3aM1Seq - mrg32k3aM1)
mrg32k3aM1:
        /* <DEDUP_REMOVED lines=144> */
	.type		mrg32k3aM1Seq,@object
	.size		mrg32k3aM1Seq,(mrg32k3aM2 - mrg32k3aM1Seq)
mrg32k3aM1Seq:
        /* <DEDUP_REMOVED lines=144> */
	.type		mrg32k3aM2,@object
	.size		mrg32k3aM2,(mrg32k3aM2Seq - mrg32k3aM2)
mrg32k3aM2:
        /* <DEDUP_REMOVED lines=144> */
	.type		mrg32k3aM2Seq,@object
	.size		mrg32k3aM2Seq,(precalc_xorwow_matrix - mrg32k3aM2Seq)
mrg32k3aM2Seq:
        /* <DEDUP_REMOVED lines=144> */
	.type		precalc_xorwow_matrix,@object
	.size		precalc_xorwow_matrix,(precalc_xorwow_offset_matrix - precalc_xorwow_matrix)
precalc_xorwow_matrix:
        /* <DEDUP_REMOVED lines=6400> */
	.type		precalc_xorwow_offset_matrix,@object
	.size		precalc_xorwow_offset_matrix,($str$24 - precalc_xorwow_offset_matrix)
precalc_xorwow_offset_matrix:
        /* <DEDUP_REMOVED lines=6400> */
	.type		$str$24,@object
	.size		$str$24,($str$25 - $str$24)
$str$24:
        /*353c0*/ 	.byte	0x6b, 0x5f, 0x74, 0x69, 0x6c, 0x65, 0x5f, 0x63, 0x6f, 0x75, 0x6e, 0x74, 0x20, 0x3e, 0x3d, 0x20
        /*353d0*/ 	.byte	0x31, 0x00
	.type		$str$25,@object
	.size		$str$25,(__unnamed_1 - $str$25)
$str$25:
        /*353d2*/ 	.byte	0x2f, 0x74, 0x6d, 0x70, 0x2f, 0x63, 0x75, 0x74, 0x6c, 0x61, 0x73, 0x73, 0x5f, 0x73, 0x77, 0x65
        /*353e2*/ 	.byte	0x65, 0x70, 0x5f, 0x73, 0x72, 0x63, 0x2f, 0x69, 0x6e, 0x63, 0x6c, 0x75, 0x64, 0x65, 0x2f, 0x63
        /*353f2*/ 	.byte	0x75, 0x74, 0x6c, 0x61, 0x73, 0x73, 0x2f, 0x67, 0x65, 0x6d, 0x6d, 0x2f, 0x63, 0x6f, 0x6c, 0x6c
        /*35402*/ 	.byte	0x65, 0x63, 0x74, 0x69, 0x76, 0x65, 0x2f, 0x73, 0x6d, 0x39, 0x30, 0x5f, 0x6d, 0x6d, 0x61, 0x5f
        /*35412*/ 	.byte	0x74, 0x6d, 0x61, 0x5f, 0x67, 0x6d, 0x6d, 0x61, 0x5f, 0x73, 0x73, 0x5f, 0x77, 0x61, 0x72, 0x70
        /*35422*/ 	.byte	0x73, 0x70, 0x65, 0x63, 0x69, 0x61, 0x6c, 0x69, 0x7a, 0x65, 0x64, 0x2e, 0x68, 0x70, 0x70, 0x00
	.type		__unnamed_1,@object
	.size		__unnamed_1,(.L_9 - __unnamed_1)
__unnamed_1:
        /* <DEDUP_REMOVED lines=177> */
        /*35f42*/ 	.byte	0x6e, 0x74, 0x69, 0x74, 0x79, 0x5d, 0x00
.L_9:


//--------------------- .nv.shared._ZN7cutlass9reference6device6kernel17BlockCompareEqualIfEEvPiPKT_S7_m --------------------------
	.section	.nv.shared._ZN7cutlass9reference6device6kernel17BlockCompareEqualIfEEvPiPKT_S7_m,"aw",@nobits
	.sectionflags	@""
	.align	16
	.zero		1024


//--------------------- .nv.shared.reserved.0     --------------------------
	.section	.nv.shared.reserved.0,"aw",@nobits
	.weak		__nv_reservedSMEM_offset_0_alias
	.size		__nv_reservedSMEM_offset_0_alias, 0, 0
	.other		__nv_reservedSMEM_offset_0_alias,@"STO_CUDA_RESERVED_SHARED STV_DEFAULT"
__nv_reservedSMEM_offset_0_alias:
	.zero		0


//--------------------- .nv.global                --------------------------
	.section	.nv.global,"aw",@nobits
.nv.global:
	.type		_ZN34_INTERNAL_cb267056_4_k_cu_stride_A4cute1_E,@object
	.size		_ZN34_INTERNAL_cb267056_4_k_cu_stride_A4cute1_E,(_ZN34_INTERNAL_cb267056_4_k_cu_stride_A4cuda3std3__45__cpo6cbeginE - _ZN34_INTERNAL_cb267056_4_k_cu_stride_A4cute1_E)
_ZN34_INTERNAL_cb267056_4_k_cu_stride_A4cute1_E:
	.zero		1
	.type		_ZN34_INTERNAL_cb267056_4_k_cu_stride_A4cuda3std3__45__cpo6cbeginE,@object
	.size		_ZN34_INTERNAL_cb267056_4_k_cu_stride_A4cuda3std3__45__cpo6cbeginE,(_ZN34_INTERNAL_cb267056_4_k_cu_stride_A4cuda3std3__48in_placeE - _ZN34_INTERNAL_cb267056_4_k_cu_stride_A4cuda3std3__45__cpo6cbeginE)
_ZN34_INTERNAL_cb267056_4_k_cu_stride_A4cuda3std3__45__cpo6cbeginE:
	.zero		1
	.type		_ZN34_INTERNAL_cb267056_4_k_cu_stride_A4cuda3std3__48in_placeE,@object
	.size		_ZN34_INTERNAL_cb267056_4_k_cu_stride_A4cuda3std3__48in_placeE,(_ZN34_INTERNAL_cb267056_4_k_cu_stride_A4cuda3std6ranges3__45__cpo9iter_moveE - _ZN34_INTERNAL_cb267056_4_k_cu_stride_A4cuda3std3__48in_placeE)
_ZN34_INTERNAL_cb267056_4_k_cu_stride_A4cuda3std3__48in_placeE:
	.zero		1
	.type		_ZN34_INTERNAL_cb267056_4_k_cu_stride_A4cuda3std6ranges3__45__cpo9iter_moveE,@object
	.size		_ZN34_INTERNAL_cb267056_4_k_cu_stride_A4cuda3std6ranges3__45__cpo9iter_moveE,(_ZN34_INTERNAL_cb267056_4_k_cu_stride_A4cuda3std3__45__cpo5beginE - _ZN34_INTERNAL_cb267056_4_k_cu_stride_A4cuda3std6ranges3__45__cpo9iter_moveE)
_ZN34_INTERNAL_cb267056_4_k_cu_stride_A4cuda3std6ranges3__45__cpo9iter_moveE:
	.zero		1
	.type		_ZN34_INTERNAL_cb267056_4_k_cu_stride_A4cuda3std3__45__cpo5beginE,@object
	.size		_ZN34_INTERNAL_cb267056_4_k_cu_stride_A4cuda3std3__45__cpo5beginE,(_ZN34_INTERNAL_cb267056_4_k_cu_stride_A4cuda3std3__436_GLOBAL__N__cb267056_4_k_cu_stride_A6ignoreE - _ZN34_INTERNAL_cb267056_4_k_cu_stride_A4cuda3std3__45__cpo5beginE)
_ZN34_INTERNAL_cb267056_4_k_cu_stride_A4cuda3std3__45__cpo5beginE:
	.zero		1
	.type		_ZN34_INTERNAL_cb267056_4_k_cu_stride_A4cuda3std3__436_GLOBAL__N__cb267056_4_k_cu_stride_A6ignoreE,@object
	.size		_ZN34_INTERNAL_cb267056_4_k_cu_stride_A4cuda3std3__436_GLOBAL__N__cb267056_4_k_cu_stride_A6ignoreE,(_ZN34_INTERNAL_cb267056_4_k_cu_stride_A4cute7productE - _ZN34_INTERNAL_cb267056_4_k_cu_stride_A4cuda3std3__436_GLOBAL__N__cb267056_4_k_cu_stride_A6ignoreE)
_ZN34_INTERNAL_cb267056_4_k_cu_stride_A4cuda3std3__436_GLOBAL__N__cb267056_4_k_cu_stride_A6ignoreE:
	.zero		1
	.type		_ZN34_INTERNAL_cb267056_4_k_cu_stride_A4cute7productE,@object
	.size		_ZN34_INTERNAL_cb267056_4_k_cu_stride_A4cute7productE,(_ZN34_INTERNAL_cb267056_4_k_cu_stride_A4cuda3std3__45__cpo3endE - _ZN34_INTERNAL_cb267056_4_k_cu_stride_A4cute7productE)
_ZN34_INTERNAL_cb267056_4_k_cu_stride_A4cute7productE:
	.zero		1
	.type		_ZN34_INTERNAL_cb267056_4_k_cu_stride_A4cuda3std3__45__cpo3endE,@object
	.size		_ZN34_INTERNAL_cb267056_4_k_cu_stride_A4cuda3std3__45__cpo3endE,(_ZN34_INTERNAL_cb267056_4_k_cu_stride_A4cuda3std3__419piecewise_constructE - _ZN34_INTERNAL_cb267056_4_k_cu_stride_A4cuda3std3__45__cpo3endE)
_ZN34_INTERNAL_cb267056_4_k_cu_stride_A4cuda3std3__45__cpo3endE:
	.zero		1
	.type		_ZN34_INTERNAL_cb267056_4_k_cu_stride_A4cuda3std3__419piecewise_constructE,@object
	.size		_ZN34_INTERNAL_cb267056_4_k_cu_stride_A4cuda3std3__419piecewise_constructE,(_ZN34_INTERNAL_cb267056_4_k_cu_stride_A4cuda3std3__45__cpo4cendE - _ZN34_INTERNAL_cb267056_4_k_cu_stride_A4cuda3std3__419piecewise_constructE)
_ZN34_INTERNAL_cb267056_4_k_cu_stride_A4cuda3std3__419piecewise_constructE:
	.zero		1
	.type		_ZN34_INTERNAL_cb267056_4_k_cu_stride_A4cuda3std3__45__cpo4cendE,@object
	.size		_ZN34_INTERNAL_cb267056_4_k_cu_stride_A4cuda3std3__45__cpo4cendE,(_ZN34_INTERNAL_cb267056_4_k_cu_stride_A4cuda3std6ranges3__45__cpo4swapE - _ZN34_INTERNAL_cb267056_4_k_cu_stride_A4cuda3std3__45__cpo4cendE)
_ZN34_INTERNAL_cb267056_4_k_cu_stride_A4cuda3std3__45__cpo4cendE:
	.zero		1
	.type		_ZN34_INTERNAL_cb267056_4_k_cu_stride_A4cuda3std6ranges3__45__cpo4swapE,@object
	.size		_ZN34_INTERNAL_cb267056_4_k_cu_stride_A4cuda3std6ranges3__45__cpo4swapE,(.L_17 - _ZN34_INTERNAL_cb267056_4_k_cu_stride_A4cuda3std6ranges3__45__cpo4swapE)
_ZN34_INTERNAL_cb267056_4_k_cu_stride_A4cuda3std6ranges3__45__cpo4swapE:
	.zero		1
.L_17:


//--------------------- .nv.shared._ZN7cutlass9reference6device6kernel4GemmINS_9TensorRefIfNS_6layout8RowMajorEEENS4_IfNS5_11ColumnMajorEEES9_ffNS_11MatrixShapeILi4ELi4EEENS_12multiply_addIfffEENS_16NumericConverterIffLNS_15FloatRoundStyleE2EEEEEvNS_4gemm9GemmCoordET2_T_T0_SJ_T1_SM_T3_ --------------------------
	.section	.nv.shared._ZN7cutlass9reference6device6kernel4GemmINS_9TensorRefIfNS_6layout8RowMajorEEENS4_IfNS5_11ColumnMajorEEES9_ffNS_11MatrixShapeILi4ELi4EEENS_12multiply_addIfffEENS_16NumericConverterIffLNS_15FloatRoundStyleE2EEEEEvNS_4gemm9GemmCoordET2_T_T0_SJ_T1_SM_T3_,"aw",@nobits
	.sectionflags	@""
	.align	16
	.zero		1024


//--------------------- .nv.shared._ZN7cutlass9reference6device6kernel12BlockForEachIfNS1_6detail17RandomUniformFuncIfEEEEvPT_mNT0_6ParamsE --------------------------
	.section	.nv.shared._ZN7cutlass9reference6device6kernel12BlockForEachIfNS1_6detail17RandomUniformFuncIfEEEEvPT_mNT0_6ParamsE,"aw",@nobits
	.sectionflags	@""
	.align	16
	.zero		1024


//--------------------- .nv.shared._ZN7cutlass13device_kernelINS_4gemm6kernel13GemmUniversalIN4cute5tupleIJiiiEEENS1_10collective13CollectiveMmaINS1_34MainloopSm90TmaGmmaWarpSpecializedILi7ENS5_IJNS4_1CILi4EEENSA_ILi2EEENSA_ILi1EEEEEENS1_35KernelTmaWarpSpecializedCooperativeEEENS5_IJNSA_ILi128EEESH_NSA_ILi32EEEEEEfNS5_IJlSD_lEEEfSK_NS4_8TiledMMAINS4_8MMA_AtomIJNS4_4SM904GMMA30MMA_64x128x8_F32TF32TF32_SS_TNILNSO_7ScaleInE1ELSQ_1EEEEEENS4_6LayoutINS5_IJSC_SD_SD_EEENS5_IJSD_NSA_ILi0EEESV_EEEEENS5_IJNS4_10UnderscoreESY_SY_EEEEENS4_23SM90_TMA_LOAD_MULTICASTENS4_14ComposedLayoutINS4_7SwizzleILi3ELi4ELi3EEENS4_18smem_ptr_flag_bitsILi32EEENST_INS5_IJNSA_ILi8EEESI_EEENS5_IJSI_SD_EEEEEEEvNS4_8identityES11_S1B_vS1C_EENS_8epilogue10collective6detail29Sm90TmaWarpSpecializedAdapterINS1F_15DefaultEpilogueIfNS5_IJSD_llEEES1J_NS1E_6thread17LinearCombinationIfLi1EffLNS1K_9ScaleType4KindE0ELNS_15FloatRoundStyleE2EfEENS1_15EpilogueDefaultEEEEEvvEEEEvNT_6ParamsE --------------------------
	.section	.nv.shared._ZN7cutlass13device_kernelINS_4gemm6kernel13GemmUniversalIN4cute5tupleIJiiiEEENS1_10collective13CollectiveMmaINS1_34MainloopSm90TmaGmmaWarpSpecializedILi7ENS5_IJNS4_1CILi4EEENSA_ILi2EEENSA_ILi1EEEEEENS1_35KernelTmaWarpSpecializedCooperativeEEENS5_IJNSA_ILi128EEESH_NSA_ILi32EEEEEEfNS5_IJlSD_lEEEfSK_NS4_8TiledMMAINS4_8MMA_AtomIJNS4_4SM904GMMA30MMA_64x128x8_F32TF32TF32_SS_TNILNSO_7ScaleInE1ELSQ_1EEEEEENS4_6LayoutINS5_IJSC_SD_SD_EEENS5_IJSD_NSA_ILi0EEESV_EEEEENS5_IJNS4_10UnderscoreESY_SY_EEEEENS4_23SM90_TMA_LOAD_MULTICASTENS4_14ComposedLayoutINS4_7SwizzleILi3ELi4ELi3EEENS4_18smem_ptr_flag_bitsILi32EEENST_INS5_IJNSA_ILi8EEESI_EEENS5_IJSI_SD_EEEEEEEvNS4_8identityES11_S1B_vS1C_EENS_8epilogue10collective6detail29Sm90TmaWarpSpecializedAdapterINS1F_15DefaultEpilogueIfNS5_IJSD_llEEES1J_NS1E_6thread17LinearCombinationIfLi1EffLNS1K_9ScaleType4KindE0ELNS_15FloatRoundStyleE2EfEENS1_15EpilogueDefaultEEEEEvvEEEEvNT_6ParamsE,"aw",@nobits
	.sectionflags	@""
	.align	16
	.zero		1024


//--------------------- .nv.constant0._ZN7cutlass9reference6device6kernel17BlockCompareEqualIfEEvPiPKT_S7_m --------------------------
	.section	.nv.constant0._ZN7cutlass9reference6device6kernel17BlockCompareEqualIfEEvPiPKT_S7_m,"a",@progbits
	.sectionflags	@""
	.align	4
.nv.constant0._ZN7cutlass9reference6device6kernel17BlockCompareEqualIfEEvPiPKT_S7_m:
	.zero		560


//--------------------- .nv.constant0._ZN7cutlass9reference6device6kernel4GemmINS_9TensorRefIfNS_6layout8RowMajorEEENS4_IfNS5_11ColumnMajorEEES9_ffNS_11MatrixShapeILi4ELi4EEENS_12multiply_addIfffEENS_16NumericConverterIffLNS_15FloatRoundStyleE2EEEEEvNS_4gemm9GemmCoordET2_T_T0_SJ_T1_SM_T3_ --------------------------
	.section	.nv.constant0._ZN7cutlass9reference6device6kernel4GemmINS_9TensorRefIfNS_6layout8RowMajorEEENS4_IfNS5_11ColumnMajorEEES9_ffNS_11MatrixShapeILi4ELi4EEENS_12multiply_addIfffEENS_16NumericConverterIffLNS_15FloatRoundStyleE2EEEEEvNS_4gemm9GemmCoordET2_T_T0_SJ_T1_SM_T3_,"a",@progbits
	.sectionflags	@""
	.align	4
.nv.constant0._ZN7cutlass9reference6device6kernel4GemmINS_9TensorRefIfNS_6layout8RowMajorEEENS4_IfNS5_11ColumnMajorEEES9_ffNS_11MatrixShapeILi4ELi4EEENS_12multiply_addIfffEENS_16NumericConverterIffLNS_15FloatRoundStyleE2EEEEEvNS_4gemm9GemmCoordET2_T_T0_SJ_T1_SM_T3_:
	.zero		620


//--------------------- .nv.constant0._ZN7cutlass9reference6device6kernel12BlockForEachIfNS1_6detail17RandomUniformFuncIfEEEEvPT_mNT0_6ParamsE --------------------------
	.section	.nv.constant0._ZN7cutlass9reference6device6kernel12BlockForEachIfNS1_6detail17RandomUniformFuncIfEEEEvPT_mNT0_6ParamsE,"a",@progbits
	.sectionflags	@""
	.align	4
.nv.constant0._ZN7cutlass9reference6device6kernel12BlockForEachIfNS1_6detail17RandomUniformFuncIfEEEEvPT_mNT0_6ParamsE:
	.zero		592


//--------------------- .nv.constant0._ZN7cutlass13device_kernelINS_4gemm6kernel13GemmUniversalIN4cute5tupleIJiiiEEENS1_10collective13CollectiveMmaINS1_34MainloopSm90TmaGmmaWarpSpecializedILi7ENS5_IJNS4_1CILi4EEENSA_ILi2EEENSA_ILi1EEEEEENS1_35KernelTmaWarpSpecializedCooperativeEEENS5_IJNSA_ILi128EEESH_NSA_ILi32EEEEEEfNS5_IJlSD_lEEEfSK_NS4_8TiledMMAINS4_8MMA_AtomIJNS4_4SM904GMMA30MMA_64x128x8_F32TF32TF32_SS_TNILNSO_7ScaleInE1ELSQ_1EEEEEENS4_6LayoutINS5_IJSC_SD_SD_EEENS5_IJSD_NSA_ILi0EEESV_EEEEENS5_IJNS4_10UnderscoreESY_SY_EEEEENS4_23SM90_TMA_LOAD_MULTICASTENS4_14ComposedLayoutINS4_7SwizzleILi3ELi4ELi3EEENS4_18smem_ptr_flag_bitsILi32EEENST_INS5_IJNSA_ILi8EEESI_EEENS5_IJSI_SD_EEEEEEEvNS4_8identityES11_S1B_vS1C_EENS_8epilogue10collective6detail29Sm90TmaWarpSpecializedAdapterINS1F_15DefaultEpilogueIfNS5_IJSD_llEEES1J_NS1E_6thread17LinearCombinationIfLi1EffLNS1K_9ScaleType4KindE0ELNS_15FloatRoundStyleE2EfEENS1_15EpilogueDefaultEEEEEvvEEEEvNT_6ParamsE --------------------------
	.section	.nv.constant0._ZN7cutlass13device_kernelINS_4gemm6kernel13GemmUniversalIN4cute5tupleIJiiiEEENS1_10collective13CollectiveMmaINS1_34MainloopSm90TmaGmmaWarpSpecializedILi7ENS5_IJNS4_1CILi4EEENSA_ILi2EEENSA_ILi1EEEEEENS1_35KernelTmaWarpSpecializedCooperativeEEENS5_IJNSA_ILi128EEESH_NSA_ILi32EEEEEEfNS5_IJlSD_lEEEfSK_NS4_8TiledMMAINS4_8MMA_AtomIJNS4_4SM904GMMA30MMA_64x128x8_F32TF32TF32_SS_TNILNSO_7ScaleInE1ELSQ_1EEEEEENS4_6LayoutINS5_IJSC_SD_SD_EEENS5_IJSD_NSA_ILi0EEESV_EEEEENS5_IJNS4_10UnderscoreESY_SY_EEEEENS4_23SM90_TMA_LOAD_MULTICASTENS4_14ComposedLayoutINS4_7SwizzleILi3ELi4ELi3EEENS4_18smem_ptr_flag_bitsILi32EEENST_INS5_IJNSA_ILi8EEESI_EEENS5_IJSI_SD_EEEEEEEvNS4_8identityES11_S1B_vS1C_EENS_8epilogue10collective6detail29Sm90TmaWarpSpecializedAdapterINS1F_15DefaultEpilogueIfNS5_IJSD_llEEES1J_NS1E_6thread17LinearCombinationIfLi1EffLNS1K_9ScaleType4KindE0ELNS_15FloatRoundStyleE2EfEENS1_15EpilogueDefaultEEEEEvvEEEEvNT_6ParamsE,"a",@progbits
	.sectionflags	@""
	.align	4
.nv.constant0._ZN7cutlass13device_kernelINS_4gemm6kernel13GemmUniversalIN4cute5tupleIJiiiEEENS1_10collective13CollectiveMmaINS1_34MainloopSm90TmaGmmaWarpSpecializedILi7ENS5_IJNS4_1CILi4EEENSA_ILi2EEENSA_ILi1EEEEEENS1_35KernelTmaWarpSpecializedCooperativeEEENS5_IJNSA_ILi128EEESH_NSA_ILi32EEEEEEfNS5_IJlSD_lEEEfSK_NS4_8TiledMMAINS4_8MMA_AtomIJNS4_4SM904GMMA30MMA_64x128x8_F32TF32TF32_SS_TNILNSO_7ScaleInE1ELSQ_1EEEEEENS4_6LayoutINS5_IJSC_SD_SD_EEENS5_IJSD_NSA_ILi0EEESV_EEEEENS5_IJNS4_10UnderscoreESY_SY_EEEEENS4_23SM90_TMA_LOAD_MULTICASTENS4_14ComposedLayoutINS4_7SwizzleILi3ELi4ELi3EEENS4_18smem_ptr_flag_bitsILi32EEENST_INS5_IJNSA_ILi8EEESI_EEENS5_IJSI_SD_EEEEEEEvNS4_8identityES11_S1B_vS1C_EENS_8epilogue10collective6detail29Sm90TmaWarpSpecializedAdapterINS1F_15DefaultEpilogueIfNS5_IJSD_llEEES1J_NS1E_6thread17LinearCombinationIfLi1EffLNS1K_9ScaleType4KindE0ELNS_15FloatRoundStyleE2EfEENS1_15EpilogueDefaultEEEEEvvEEEEvNT_6ParamsE:
	.zero		1664


//--------------------- SYMBOLS --------------------------

	.type		.nv.reservedSmem.offset0,@object
	.size		.nv.reservedSmem.offset0,0x4
	.type		__assertfail,@function
